//
// Generated by NVIDIA NVVM Compiler
//
// Compiler Build ID: CL-36424714
// Cuda compilation tools, release 13.0, V13.0.88
// Based on NVVM 20.0.0
//

.version 9.0
.target sm_100
.address_size 64

	// .globl	_Z13convolution2DPfS_S_iiiii
.global .align 4 .b8 precalc_xorwow_matrix[102400];
.global .align 4 .b8 precalc_xorwow_offset_matrix[102400];
.global .align 4 .b8 mrg32k3aM1[2304];
.global .align 4 .b8 mrg32k3aM2[2304];
.global .align 4 .b8 mrg32k3aM1SubSeq[2016];
.global .align 4 .b8 mrg32k3aM2SubSeq[2016];
.global .align 4 .b8 mrg32k3aM1Seq[2304];
.global .align 4 .b8 mrg32k3aM2Seq[2304];
.const .align 8 .b8 __cr_lgamma_table[72];

.visible .entry _Z13convolution2DPfS_S_iiiii(
	.param .u64 .ptr .align 1 _Z13convolution2DPfS_S_iiiii_param_0,
	.param .u64 .ptr .align 1 _Z13convolution2DPfS_S_iiiii_param_1,
	.param .u64 .ptr .align 1 _Z13convolution2DPfS_S_iiiii_param_2,
	.param .u32 _Z13convolution2DPfS_S_iiiii_param_3,
	.param .u32 _Z13convolution2DPfS_S_iiiii_param_4,
	.param .u32 _Z13convolution2DPfS_S_iiiii_param_5,
	.param .u32 _Z13convolution2DPfS_S_iiiii_param_6,
	.param .u32 _Z13convolution2DPfS_S_iiiii_param_7
)
{
	.reg .pred 	%p<15>;
	.reg .b32 	%r<49>;
	.reg .b32 	%f<119>;
	.reg .b64 	%rd<45>;

	ld.param.u64 	%rd10, [_Z13convolution2DPfS_S_iiiii_param_0];
	ld.param.u64 	%rd11, [_Z13convolution2DPfS_S_iiiii_param_1];
	ld.param.u64 	%rd9, [_Z13convolution2DPfS_S_iiiii_param_2];
	ld.param.u32 	%r21, [_Z13convolution2DPfS_S_iiiii_param_4];
	ld.param.u32 	%r22, [_Z13convolution2DPfS_S_iiiii_param_5];
	ld.param.u32 	%r24, [_Z13convolution2DPfS_S_iiiii_param_6];
	ld.param.u32 	%r23, [_Z13convolution2DPfS_S_iiiii_param_7];
	cvta.to.global.u64 	%rd1, %rd11;
	cvta.to.global.u64 	%rd2, %rd10;
	mov.u32 	%r25, %ctaid.y;
	mov.u32 	%r26, %ntid.y;
	mov.u32 	%r27, %tid.y;
	mad.lo.s32 	%r1, %r25, %r26, %r27;
	mov.u32 	%r28, %ctaid.x;
	mov.u32 	%r29, %ntid.x;
	mov.u32 	%r30, %tid.x;
	mad.lo.s32 	%r2, %r28, %r29, %r30;
	setp.ge.s32 	%p1, %r1, %r24;
	setp.ge.s32 	%p2, %r2, %r23;
	or.pred  	%p3, %p1, %p2;
	@%p3 bra 	$L__BB0_18;
	setp.lt.s32 	%p4, %r22, 1;
	mov.f32 	%f117, 0f00000000;
	@%p4 bra 	$L__BB0_17;
	and.b32  	%r3, %r22, 15;
	and.b32  	%r4, %r22, 7;
	and.b32  	%r5, %r22, 2147483632;
	and.b32  	%r6, %r22, 3;
	neg.s32 	%r7, %r5;
	add.s64 	%rd3, %rd2, 32;
	mov.f32 	%f117, 0f00000000;
	mov.b32 	%r43, 0;
$L__BB0_3:
	setp.lt.u32 	%p5, %r22, 16;
	add.s32 	%r33, %r43, %r1;
	mad.lo.s32 	%r9, %r33, %r21, %r2;
	mul.lo.s32 	%r10, %r43, %r22;
	mov.b32 	%r47, 0;
	@%p5 bra 	$L__BB0_6;
	mul.wide.u32 	%rd12, %r10, 4;
	add.s64 	%rd13, %rd1, %rd12;
	add.s64 	%rd44, %rd13, 32;
	mov.u32 	%r44, %r9;
	mov.u32 	%r45, %r7;
$L__BB0_5:
	.pragma "nounroll";
	mul.wide.s32 	%rd14, %r44, 4;
	add.s64 	%rd15, %rd3, %rd14;
	ld.global.f32 	%f20, [%rd15+-32];
	ld.global.f32 	%f21, [%rd44+-32];
	fma.rn.f32 	%f22, %f20, %f21, %f117;
	ld.global.f32 	%f23, [%rd15+-28];
	ld.global.f32 	%f24, [%rd44+-28];
	fma.rn.f32 	%f25, %f23, %f24, %f22;
	ld.global.f32 	%f26, [%rd15+-24];
	ld.global.f32 	%f27, [%rd44+-24];
	fma.rn.f32 	%f28, %f26, %f27, %f25;
	ld.global.f32 	%f29, [%rd15+-20];
	ld.global.f32 	%f30, [%rd44+-20];
	fma.rn.f32 	%f31, %f29, %f30, %f28;
	ld.global.f32 	%f32, [%rd15+-16];
	ld.global.f32 	%f33, [%rd44+-16];
	fma.rn.f32 	%f34, %f32, %f33, %f31;
	ld.global.f32 	%f35, [%rd15+-12];
	ld.global.f32 	%f36, [%rd44+-12];
	fma.rn.f32 	%f37, %f35, %f36, %f34;
	ld.global.f32 	%f38, [%rd15+-8];
	ld.global.f32 	%f39, [%rd44+-8];
	fma.rn.f32 	%f40, %f38, %f39, %f37;
	ld.global.f32 	%f41, [%rd15+-4];
	ld.global.f32 	%f42, [%rd44+-4];
	fma.rn.f32 	%f43, %f41, %f42, %f40;
	ld.global.f32 	%f44, [%rd15];
	ld.global.f32 	%f45, [%rd44];
	fma.rn.f32 	%f46, %f44, %f45, %f43;
	ld.global.f32 	%f47, [%rd15+4];
	ld.global.f32 	%f48, [%rd44+4];
	fma.rn.f32 	%f49, %f47, %f48, %f46;
	ld.global.f32 	%f50, [%rd15+8];
	ld.global.f32 	%f51, [%rd44+8];
	fma.rn.f32 	%f52, %f50, %f51, %f49;
	ld.global.f32 	%f53, [%rd15+12];
	ld.global.f32 	%f54, [%rd44+12];
	fma.rn.f32 	%f55, %f53, %f54, %f52;
	ld.global.f32 	%f56, [%rd15+16];
	ld.global.f32 	%f57, [%rd44+16];
	fma.rn.f32 	%f58, %f56, %f57, %f55;
	ld.global.f32 	%f59, [%rd15+20];
	ld.global.f32 	%f60, [%rd44+20];
	fma.rn.f32 	%f61, %f59, %f60, %f58;
	ld.global.f32 	%f62, [%rd15+24];
	ld.global.f32 	%f63, [%rd44+24];
	fma.rn.f32 	%f64, %f62, %f63, %f61;
	ld.global.f32 	%f65, [%rd15+28];
	ld.global.f32 	%f66, [%rd44+28];
	fma.rn.f32 	%f117, %f65, %f66, %f64;
	add.s32 	%r45, %r45, 16;
	add.s32 	%r44, %r44, 16;
	add.s64 	%rd44, %rd44, 64;
	setp.ne.s32 	%p6, %r45, 0;
	mov.u32 	%r47, %r5;
	@%p6 bra 	$L__BB0_5;
$L__BB0_6:
	setp.eq.s32 	%p7, %r3, 0;
	@%p7 bra 	$L__BB0_16;
	add.s32 	%r34, %r3, -1;
	setp.lt.u32 	%p8, %r34, 7;
	@%p8 bra 	$L__BB0_9;
	add.s32 	%r35, %r9, %r47;
	mul.wide.s32 	%rd16, %r35, 4;
	add.s64 	%rd17, %rd2, %rd16;
	ld.global.f32 	%f68, [%rd17];
	add.s32 	%r36, %r47, %r10;
	mul.wide.u32 	%rd18, %r36, 4;
	add.s64 	%rd19, %rd1, %rd18;
	ld.global.f32 	%f69, [%rd19];
	fma.rn.f32 	%f70, %f68, %f69, %f117;
	ld.global.f32 	%f71, [%rd17+4];
	cvt.u64.u32 	%rd20, %r10;
	cvt.u64.u32 	%rd21, %r47;
	add.s64 	%rd22, %rd21, %rd20;
	shl.b64 	%rd23, %rd22, 2;
	add.s64 	%rd24, %rd1, %rd23;
	ld.global.f32 	%f72, [%rd24+4];
	fma.rn.f32 	%f73, %f71, %f72, %f70;
	ld.global.f32 	%f74, [%rd17+8];
	ld.global.f32 	%f75, [%rd24+8];
	fma.rn.f32 	%f76, %f74, %f75, %f73;
	ld.global.f32 	%f77, [%rd17+12];
	ld.global.f32 	%f78, [%rd24+12];
	fma.rn.f32 	%f79, %f77, %f78, %f76;
	ld.global.f32 	%f80, [%rd17+16];
	ld.global.f32 	%f81, [%rd24+16];
	fma.rn.f32 	%f82, %f80, %f81, %f79;
	ld.global.f32 	%f83, [%rd17+20];
	ld.global.f32 	%f84, [%rd24+20];
	fma.rn.f32 	%f85, %f83, %f84, %f82;
	ld.global.f32 	%f86, [%rd17+24];
	ld.global.f32 	%f87, [%rd24+24];
	fma.rn.f32 	%f88, %f86, %f87, %f85;
	ld.global.f32 	%f89, [%rd17+28];
	ld.global.f32 	%f90, [%rd24+28];
	fma.rn.f32 	%f117, %f89, %f90, %f88;
	add.s32 	%r47, %r47, 8;
$L__BB0_9:
	setp.eq.s32 	%p9, %r4, 0;
	@%p9 bra 	$L__BB0_16;
	add.s32 	%r37, %r4, -1;
	setp.lt.u32 	%p10, %r37, 3;
	@%p10 bra 	$L__BB0_12;
	add.s32 	%r38, %r9, %r47;
	mul.wide.s32 	%rd25, %r38, 4;
	add.s64 	%rd26, %rd2, %rd25;
	ld.global.f32 	%f92, [%rd26];
	add.s32 	%r39, %r47, %r10;
	mul.wide.u32 	%rd27, %r39, 4;
	add.s64 	%rd28, %rd1, %rd27;
	ld.global.f32 	%f93, [%rd28];
	fma.rn.f32 	%f94, %f92, %f93, %f117;
	ld.global.f32 	%f95, [%rd26+4];
	cvt.u64.u32 	%rd29, %r10;
	cvt.u64.u32 	%rd30, %r47;
	add.s64 	%rd31, %rd30, %rd29;
	shl.b64 	%rd32, %rd31, 2;
	add.s64 	%rd33, %rd1, %rd32;
	ld.global.f32 	%f96, [%rd33+4];
	fma.rn.f32 	%f97, %f95, %f96, %f94;
	ld.global.f32 	%f98, [%rd26+8];
	ld.global.f32 	%f99, [%rd33+8];
	fma.rn.f32 	%f100, %f98, %f99, %f97;
	ld.global.f32 	%f101, [%rd26+12];
	ld.global.f32 	%f102, [%rd33+12];
	fma.rn.f32 	%f117, %f101, %f102, %f100;
	add.s32 	%r47, %r47, 4;
$L__BB0_12:
	setp.eq.s32 	%p11, %r6, 0;
	@%p11 bra 	$L__BB0_16;
	setp.eq.s32 	%p12, %r6, 1;
	add.s32 	%r40, %r9, %r47;
	mul.wide.s32 	%rd34, %r40, 4;
	add.s64 	%rd7, %rd2, %rd34;
	ld.global.f32 	%f103, [%rd7];
	add.s32 	%r41, %r47, %r10;
	mul.wide.u32 	%rd35, %r41, 4;
	add.s64 	%rd36, %rd1, %rd35;
	ld.global.f32 	%f104, [%rd36];
	fma.rn.f32 	%f117, %f103, %f104, %f117;
	@%p12 bra 	$L__BB0_16;
	setp.eq.s32 	%p13, %r6, 2;
	ld.global.f32 	%f105, [%rd7+4];
	cvt.u64.u32 	%rd37, %r10;
	cvt.u64.u32 	%rd38, %r47;
	add.s64 	%rd39, %rd38, %rd37;
	shl.b64 	%rd40, %rd39, 2;
	add.s64 	%rd8, %rd1, %rd40;
	ld.global.f32 	%f106, [%rd8+4];
	fma.rn.f32 	%f117, %f105, %f106, %f117;
	@%p13 bra 	$L__BB0_16;
	ld.global.f32 	%f107, [%rd7+8];
	ld.global.f32 	%f108, [%rd8+8];
	fma.rn.f32 	%f117, %f107, %f108, %f117;
$L__BB0_16:
	add.s32 	%r43, %r43, 1;
	setp.ne.s32 	%p14, %r43, %r22;
	@%p14 bra 	$L__BB0_3;
$L__BB0_17:
	mad.lo.s32 	%r42, %r23, %r1, %r2;
	cvta.to.global.u64 	%rd41, %rd9;
	mul.wide.s32 	%rd42, %r42, 4;
	add.s64 	%rd43, %rd41, %rd42;
	st.global.f32 	[%rd43], %f117;
$L__BB0_18:
	ret;

}
	// .globl	_Z12maxPooling2DPfS_Piiiiii
.visible .entry _Z12maxPooling2DPfS_Piiiiii(
	.param .u64 .ptr .align 1 _Z12maxPooling2DPfS_Piiiiii_param_0,
	.param .u64 .ptr .align 1 _Z12maxPooling2DPfS_Piiiiii_param_1,
	.param .u64 .ptr .align 1 _Z12maxPooling2DPfS_Piiiiii_param_2,
	.param .u32 _Z12maxPooling2DPfS_Piiiiii_param_3,
	.param .u32 _Z12maxPooling2DPfS_Piiiiii_param_4,
	.param .u32 _Z12maxPooling2DPfS_Piiiiii_param_5,
	.param .u32 _Z12maxPooling2DPfS_Piiiiii_param_6,
	.param .u32 _Z12maxPooling2DPfS_Piiiiii_param_7
)
{
	.reg .pred 	%p<46>;
	.reg .b32 	%r<127>;
	.reg .b32 	%f<88>;
	.reg .b64 	%rd<18>;

	ld.param.u64 	%rd5, [_Z12maxPooling2DPfS_Piiiiii_param_0];
	ld.param.u64 	%rd3, [_Z12maxPooling2DPfS_Piiiiii_param_1];
	ld.param.u64 	%rd4, [_Z12maxPooling2DPfS_Piiiiii_param_2];
	ld.param.u32 	%r38, [_Z12maxPooling2DPfS_Piiiiii_param_4];
	ld.param.u32 	%r39, [_Z12maxPooling2DPfS_Piiiiii_param_5];
	ld.param.u32 	%r41, [_Z12maxPooling2DPfS_Piiiiii_param_6];
	ld.param.u32 	%r40, [_Z12maxPooling2DPfS_Piiiiii_param_7];
	cvta.to.global.u64 	%rd1, %rd5;
	mov.u32 	%r42, %ctaid.y;
	mov.u32 	%r43, %ntid.y;
	mov.u32 	%r44, %tid.y;
	mad.lo.s32 	%r1, %r42, %r43, %r44;
	mov.u32 	%r45, %ctaid.x;
	mov.u32 	%r46, %ntid.x;
	mov.u32 	%r47, %tid.x;
	mad.lo.s32 	%r2, %r45, %r46, %r47;
	setp.ge.s32 	%p1, %r1, %r41;
	setp.ge.s32 	%p2, %r2, %r40;
	or.pred  	%p3, %p1, %p2;
	@%p3 bra 	$L__BB1_18;
	setp.lt.s32 	%p4, %r39, 1;
	mov.b32 	%r125, 0;
	mov.f32 	%f86, 0fFF800000;
	@%p4 bra 	$L__BB1_17;
	mul.lo.s32 	%r3, %r39, %r1;
	mul.lo.s32 	%r4, %r39, %r2;
	and.b32  	%r5, %r39, 15;
	add.s32 	%r6, %r5, -1;
	and.b32  	%r7, %r39, 7;
	add.s32 	%r8, %r7, -1;
	and.b32  	%r9, %r39, 2147483632;
	and.b32  	%r10, %r39, 3;
	mov.f32 	%f86, 0fFF800000;
	mov.b32 	%r112, 0;
	mov.u32 	%r125, %r112;
$L__BB1_3:
	setp.lt.u32 	%p5, %r39, 16;
	add.s32 	%r52, %r112, %r3;
	mad.lo.s32 	%r13, %r52, %r38, %r4;
	mov.b32 	%r120, 0;
	@%p5 bra 	$L__BB1_6;
	mov.b32 	%r114, 0;
$L__BB1_5:
	.pragma "nounroll";
	add.s32 	%r54, %r13, %r114;
	mul.wide.s32 	%rd6, %r54, 4;
	add.s64 	%rd7, %rd1, %rd6;
	ld.global.f32 	%f20, [%rd7];
	setp.gt.f32 	%p6, %f20, %f86;
	selp.f32 	%f21, %f20, %f86, %p6;
	selp.b32 	%r55, %r54, %r125, %p6;
	add.s32 	%r56, %r54, 1;
	ld.global.f32 	%f22, [%rd7+4];
	setp.gt.f32 	%p7, %f22, %f21;
	selp.f32 	%f23, %f22, %f21, %p7;
	selp.b32 	%r57, %r56, %r55, %p7;
	add.s32 	%r58, %r54, 2;
	ld.global.f32 	%f24, [%rd7+8];
	setp.gt.f32 	%p8, %f24, %f23;
	selp.f32 	%f25, %f24, %f23, %p8;
	selp.b32 	%r59, %r58, %r57, %p8;
	add.s32 	%r60, %r54, 3;
	ld.global.f32 	%f26, [%rd7+12];
	setp.gt.f32 	%p9, %f26, %f25;
	selp.f32 	%f27, %f26, %f25, %p9;
	selp.b32 	%r61, %r60, %r59, %p9;
	add.s32 	%r62, %r54, 4;
	ld.global.f32 	%f28, [%rd7+16];
	setp.gt.f32 	%p10, %f28, %f27;
	selp.f32 	%f29, %f28, %f27, %p10;
	selp.b32 	%r63, %r62, %r61, %p10;
	add.s32 	%r64, %r54, 5;
	ld.global.f32 	%f30, [%rd7+20];
	setp.gt.f32 	%p11, %f30, %f29;
	selp.f32 	%f31, %f30, %f29, %p11;
	selp.b32 	%r65, %r64, %r63, %p11;
	add.s32 	%r66, %r54, 6;
	ld.global.f32 	%f32, [%rd7+24];
	setp.gt.f32 	%p12, %f32, %f31;
	selp.f32 	%f33, %f32, %f31, %p12;
	selp.b32 	%r67, %r66, %r65, %p12;
	add.s32 	%r68, %r54, 7;
	ld.global.f32 	%f34, [%rd7+28];
	setp.gt.f32 	%p13, %f34, %f33;
	selp.f32 	%f35, %f34, %f33, %p13;
	selp.b32 	%r69, %r68, %r67, %p13;
	add.s32 	%r70, %r54, 8;
	ld.global.f32 	%f36, [%rd7+32];
	setp.gt.f32 	%p14, %f36, %f35;
	selp.f32 	%f37, %f36, %f35, %p14;
	selp.b32 	%r71, %r70, %r69, %p14;
	add.s32 	%r72, %r54, 9;
	ld.global.f32 	%f38, [%rd7+36];
	setp.gt.f32 	%p15, %f38, %f37;
	selp.f32 	%f39, %f38, %f37, %p15;
	selp.b32 	%r73, %r72, %r71, %p15;
	add.s32 	%r74, %r54, 10;
	ld.global.f32 	%f40, [%rd7+40];
	setp.gt.f32 	%p16, %f40, %f39;
	selp.f32 	%f41, %f40, %f39, %p16;
	selp.b32 	%r75, %r74, %r73, %p16;
	add.s32 	%r76, %r54, 11;
	ld.global.f32 	%f42, [%rd7+44];
	setp.gt.f32 	%p17, %f42, %f41;
	selp.f32 	%f43, %f42, %f41, %p17;
	selp.b32 	%r77, %r76, %r75, %p17;
	add.s32 	%r78, %r54, 12;
	ld.global.f32 	%f44, [%rd7+48];
	setp.gt.f32 	%p18, %f44, %f43;
	selp.f32 	%f45, %f44, %f43, %p18;
	selp.b32 	%r79, %r78, %r77, %p18;
	add.s32 	%r80, %r54, 13;
	ld.global.f32 	%f46, [%rd7+52];
	setp.gt.f32 	%p19, %f46, %f45;
	selp.f32 	%f47, %f46, %f45, %p19;
	selp.b32 	%r81, %r80, %r79, %p19;
	add.s32 	%r82, %r54, 14;
	ld.global.f32 	%f48, [%rd7+56];
	setp.gt.f32 	%p20, %f48, %f47;
	selp.f32 	%f49, %f48, %f47, %p20;
	selp.b32 	%r83, %r82, %r81, %p20;
	add.s32 	%r84, %r54, 15;
	ld.global.f32 	%f50, [%rd7+60];
	setp.gt.f32 	%p21, %f50, %f49;
	selp.f32 	%f86, %f50, %f49, %p21;
	selp.b32 	%r125, %r84, %r83, %p21;
	add.s32 	%r114, %r114, 16;
	setp.ne.s32 	%p22, %r114, %r9;
	mov.u32 	%r120, %r9;
	@%p22 bra 	$L__BB1_5;
$L__BB1_6:
	setp.eq.s32 	%p23, %r5, 0;
	@%p23 bra 	$L__BB1_16;
	setp.lt.u32 	%p24, %r6, 7;
	@%p24 bra 	$L__BB1_9;
	add.s32 	%r86, %r13, %r120;
	mul.wide.s32 	%rd8, %r86, 4;
	add.s64 	%rd9, %rd1, %rd8;
	ld.global.f32 	%f52, [%rd9];
	setp.gt.f32 	%p25, %f52, %f86;
	selp.f32 	%f53, %f52, %f86, %p25;
	selp.b32 	%r87, %r86, %r125, %p25;
	add.s32 	%r88, %r86, 1;
	ld.global.f32 	%f54, [%rd9+4];
	setp.gt.f32 	%p26, %f54, %f53;
	selp.f32 	%f55, %f54, %f53, %p26;
	selp.b32 	%r89, %r88, %r87, %p26;
	add.s32 	%r90, %r86, 2;
	ld.global.f32 	%f56, [%rd9+8];
	setp.gt.f32 	%p27, %f56, %f55;
	selp.f32 	%f57, %f56, %f55, %p27;
	selp.b32 	%r91, %r90, %r89, %p27;
	add.s32 	%r92, %r86, 3;
	ld.global.f32 	%f58, [%rd9+12];
	setp.gt.f32 	%p28, %f58, %f57;
	selp.f32 	%f59, %f58, %f57, %p28;
	selp.b32 	%r93, %r92, %r91, %p28;
	add.s32 	%r94, %r86, 4;
	ld.global.f32 	%f60, [%rd9+16];
	setp.gt.f32 	%p29, %f60, %f59;
	selp.f32 	%f61, %f60, %f59, %p29;
	selp.b32 	%r95, %r94, %r93, %p29;
	add.s32 	%r96, %r86, 5;
	ld.global.f32 	%f62, [%rd9+20];
	setp.gt.f32 	%p30, %f62, %f61;
	selp.f32 	%f63, %f62, %f61, %p30;
	selp.b32 	%r97, %r96, %r95, %p30;
	add.s32 	%r98, %r86, 6;
	ld.global.f32 	%f64, [%rd9+24];
	setp.gt.f32 	%p31, %f64, %f63;
	selp.f32 	%f65, %f64, %f63, %p31;
	selp.b32 	%r99, %r98, %r97, %p31;
	add.s32 	%r100, %r86, 7;
	ld.global.f32 	%f66, [%rd9+28];
	setp.gt.f32 	%p32, %f66, %f65;
	selp.f32 	%f86, %f66, %f65, %p32;
	selp.b32 	%r125, %r100, %r99, %p32;
	add.s32 	%r120, %r120, 8;
$L__BB1_9:
	setp.eq.s32 	%p33, %r7, 0;
	@%p33 bra 	$L__BB1_16;
	setp.lt.u32 	%p34, %r8, 3;
	@%p34 bra 	$L__BB1_12;
	add.s32 	%r102, %r13, %r120;
	mul.wide.s32 	%rd10, %r102, 4;
	add.s64 	%rd11, %rd1, %rd10;
	ld.global.f32 	%f68, [%rd11];
	setp.gt.f32 	%p35, %f68, %f86;
	selp.f32 	%f69, %f68, %f86, %p35;
	selp.b32 	%r103, %r102, %r125, %p35;
	add.s32 	%r104, %r102, 1;
	ld.global.f32 	%f70, [%rd11+4];
	setp.gt.f32 	%p36, %f70, %f69;
	selp.f32 	%f71, %f70, %f69, %p36;
	selp.b32 	%r105, %r104, %r103, %p36;
	add.s32 	%r106, %r102, 2;
	ld.global.f32 	%f72, [%rd11+8];
	setp.gt.f32 	%p37, %f72, %f71;
	selp.f32 	%f73, %f72, %f71, %p37;
	selp.b32 	%r107, %r106, %r105, %p37;
	add.s32 	%r108, %r102, 3;
	ld.global.f32 	%f74, [%rd11+12];
	setp.gt.f32 	%p38, %f74, %f73;
	selp.f32 	%f86, %f74, %f73, %p38;
	selp.b32 	%r125, %r108, %r107, %p38;
	add.s32 	%r120, %r120, 4;
$L__BB1_12:
	setp.eq.s32 	%p39, %r10, 0;
	@%p39 bra 	$L__BB1_16;
	setp.eq.s32 	%p40, %r10, 1;
	add.s32 	%r31, %r13, %r120;
	mul.wide.s32 	%rd12, %r31, 4;
	add.s64 	%rd2, %rd1, %rd12;
	ld.global.f32 	%f75, [%rd2];
	setp.gt.f32 	%p41, %f75, %f86;
	selp.f32 	%f86, %f75, %f86, %p41;
	selp.b32 	%r125, %r31, %r125, %p41;
	@%p40 bra 	$L__BB1_16;
	setp.eq.s32 	%p42, %r10, 2;
	add.s32 	%r109, %r31, 1;
	ld.global.f32 	%f76, [%rd2+4];
	setp.gt.f32 	%p43, %f76, %f86;
	selp.f32 	%f86, %f76, %f86, %p43;
	selp.b32 	%r125, %r109, %r125, %p43;
	@%p42 bra 	$L__BB1_16;
	add.s32 	%r110, %r31, 2;
	ld.global.f32 	%f77, [%rd2+8];
	setp.gt.f32 	%p44, %f77, %f86;
	selp.f32 	%f86, %f77, %f86, %p44;
	selp.b32 	%r125, %r110, %r125, %p44;
$L__BB1_16:
	add.s32 	%r112, %r112, 1;
	setp.ne.s32 	%p45, %r112, %r39;
	@%p45 bra 	$L__BB1_3;
$L__BB1_17:
	mad.lo.s32 	%r111, %r40, %r1, %r2;
	cvta.to.global.u64 	%rd13, %rd3;
	mul.wide.s32 	%rd14, %r111, 4;
	add.s64 	%rd15, %rd13, %rd14;
	st.global.f32 	[%rd15], %f86;
	cvta.to.global.u64 	%rd16, %rd4;
	add.s64 	%rd17, %rd16, %rd14;
	st.global.u32 	[%rd17], %r125;
$L__BB1_18:
	ret;

}
	// .globl	_Z4reluPfS_i
.visible .entry _Z4reluPfS_i(
	.param .u64 .ptr .align 1 _Z4reluPfS_i_param_0,
	.param .u64 .ptr .align 1 _Z4reluPfS_i_param_1,
	.param .u32 _Z4reluPfS_i_param_2
)
{
	.reg .pred 	%p<2>;
	.reg .b32 	%r<6>;
	.reg .b32 	%f<3>;
	.reg .b64 	%rd<8>;

	ld.param.u64 	%rd1, [_Z4reluPfS_i_param_0];
	ld.param.u64 	%rd2, [_Z4reluPfS_i_param_1];
	ld.param.u32 	%r2, [_Z4reluPfS_i_param_2];
	mov.u32 	%r3, %ctaid.x;
	mov.u32 	%r4, %ntid.x;
	mov.u32 	%r5, %tid.x;
	mad.lo.s32 	%r1, %r3, %r4, %r5;
	setp.ge.s32 	%p1, %r1, %r2;
	@%p1 bra 	$L__BB2_2;
	cvta.to.global.u64 	%rd3, %rd1;
	cvta.to.global.u64 	%rd4, %rd2;
	mul.wide.s32 	%rd5, %r1, 4;
	add.s64 	%rd6, %rd3, %rd5;
	ld.global.f32 	%f1, [%rd6];
	max.f32 	%f2, %f1, 0f00000000;
	add.s64 	%rd7, %rd4, %rd5;
	st.global.f32 	[%rd7], %f2;
$L__BB2_2:
	ret;

}
	// .globl	_Z7softmaxPfS_ii
.visible .entry _Z7softmaxPfS_ii(
	.param .u64 .ptr .align 1 _Z7softmaxPfS_ii_param_0,
	.param .u64 .ptr .align 1 _Z7softmaxPfS_ii_param_1,
	.param .u32 _Z7softmaxPfS_ii_param_2,
	.param .u32 _Z7softmaxPfS_ii_param_3
)
{
	.reg .pred 	%p<29>;
	.reg .b32 	%r<123>;
	.reg .b32 	%f<366>;
	.reg .b64 	%rd<37>;

	ld.param.u64 	%rd7, [_Z7softmaxPfS_ii_param_0];
	ld.param.u64 	%rd8, [_Z7softmaxPfS_ii_param_1];
	ld.param.u32 	%r59, [_Z7softmaxPfS_ii_param_2];
	ld.param.u32 	%r58, [_Z7softmaxPfS_ii_param_3];
	cvta.to.global.u64 	%rd1, %rd7;
	cvta.to.global.u64 	%rd2, %rd8;
	mov.u32 	%r60, %ctaid.x;
	mov.u32 	%r61, %ntid.x;
	mov.u32 	%r62, %tid.x;
	mad.lo.s32 	%r1, %r60, %r61, %r62;
	setp.ge.s32 	%p1, %r1, %r59;
	@%p1 bra 	$L__BB3_39;
	setp.lt.s32 	%p2, %r58, 1;
	mov.f32 	%f356, 0fFF800000;
	@%p2 bra 	$L__BB3_14;
	mul.lo.s32 	%r2, %r58, %r1;
	and.b32  	%r3, %r58, 15;
	setp.lt.u32 	%p3, %r58, 16;
	mov.f32 	%f356, 0fFF800000;
	mov.b32 	%r104, 0;
	@%p3 bra 	$L__BB3_5;
	and.b32  	%r104, %r58, 2147483632;
	neg.s32 	%r110, %r104;
	add.s64 	%rd3, %rd1, 32;
	mov.f32 	%f356, 0fFF800000;
	mov.u32 	%r109, %r2;
$L__BB3_4:
	.pragma "nounroll";
	mul.wide.s32 	%rd9, %r109, 4;
	add.s64 	%rd10, %rd3, %rd9;
	ld.global.f32 	%f30, [%rd10+-32];
	max.f32 	%f31, %f356, %f30;
	ld.global.f32 	%f32, [%rd10+-28];
	max.f32 	%f33, %f31, %f32;
	ld.global.f32 	%f34, [%rd10+-24];
	max.f32 	%f35, %f33, %f34;
	ld.global.f32 	%f36, [%rd10+-20];
	max.f32 	%f37, %f35, %f36;
	ld.global.f32 	%f38, [%rd10+-16];
	max.f32 	%f39, %f37, %f38;
	ld.global.f32 	%f40, [%rd10+-12];
	max.f32 	%f41, %f39, %f40;
	ld.global.f32 	%f42, [%rd10+-8];
	max.f32 	%f43, %f41, %f42;
	ld.global.f32 	%f44, [%rd10+-4];
	max.f32 	%f45, %f43, %f44;
	ld.global.f32 	%f46, [%rd10];
	max.f32 	%f47, %f45, %f46;
	ld.global.f32 	%f48, [%rd10+4];
	max.f32 	%f49, %f47, %f48;
	ld.global.f32 	%f50, [%rd10+8];
	max.f32 	%f51, %f49, %f50;
	ld.global.f32 	%f52, [%rd10+12];
	max.f32 	%f53, %f51, %f52;
	ld.global.f32 	%f54, [%rd10+16];
	max.f32 	%f55, %f53, %f54;
	ld.global.f32 	%f56, [%rd10+20];
	max.f32 	%f57, %f55, %f56;
	ld.global.f32 	%f58, [%rd10+24];
	max.f32 	%f59, %f57, %f58;
	ld.global.f32 	%f60, [%rd10+28];
	max.f32 	%f356, %f59, %f60;
	add.s32 	%r110, %r110, 16;
	add.s32 	%r109, %r109, 16;
	setp.eq.s32 	%p4, %r110, 0;
	@%p4 bra 	$L__BB3_5;
	bra.uni 	$L__BB3_4;
$L__BB3_5:
	setp.eq.s32 	%p5, %r3, 0;
	@%p5 bra 	$L__BB3_14;
	and.b32  	%r7, %r58, 7;
	setp.lt.u32 	%p6, %r3, 8;
	@%p6 bra 	$L__BB3_8;
	add.s32 	%r64, %r104, %r2;
	mul.wide.s32 	%rd11, %r64, 4;
	add.s64 	%rd12, %rd1, %rd11;
	ld.global.f32 	%f62, [%rd12];
	max.f32 	%f63, %f356, %f62;
	ld.global.f32 	%f64, [%rd12+4];
	max.f32 	%f65, %f63, %f64;
	ld.global.f32 	%f66, [%rd12+8];
	max.f32 	%f67, %f65, %f66;
	ld.global.f32 	%f68, [%rd12+12];
	max.f32 	%f69, %f67, %f68;
	ld.global.f32 	%f70, [%rd12+16];
	max.f32 	%f71, %f69, %f70;
	ld.global.f32 	%f72, [%rd12+20];
	max.f32 	%f73, %f71, %f72;
	ld.global.f32 	%f74, [%rd12+24];
	max.f32 	%f75, %f73, %f74;
	ld.global.f32 	%f76, [%rd12+28];
	max.f32 	%f356, %f75, %f76;
	add.s32 	%r104, %r104, 8;
$L__BB3_8:
	setp.eq.s32 	%p7, %r7, 0;
	@%p7 bra 	$L__BB3_14;
	and.b32  	%r10, %r58, 3;
	setp.lt.u32 	%p8, %r7, 4;
	@%p8 bra 	$L__BB3_11;
	add.s32 	%r65, %r104, %r2;
	mul.wide.s32 	%rd13, %r65, 4;
	add.s64 	%rd14, %rd1, %rd13;
	ld.global.f32 	%f78, [%rd14];
	max.f32 	%f79, %f356, %f78;
	ld.global.f32 	%f80, [%rd14+4];
	max.f32 	%f81, %f79, %f80;
	ld.global.f32 	%f82, [%rd14+8];
	max.f32 	%f83, %f81, %f82;
	ld.global.f32 	%f84, [%rd14+12];
	max.f32 	%f356, %f83, %f84;
	add.s32 	%r104, %r104, 4;
$L__BB3_11:
	setp.eq.s32 	%p9, %r10, 0;
	@%p9 bra 	$L__BB3_14;
	add.s32 	%r108, %r104, %r2;
	neg.s32 	%r107, %r10;
$L__BB3_13:
	.pragma "nounroll";
	mul.wide.s32 	%rd15, %r108, 4;
	add.s64 	%rd16, %rd1, %rd15;
	ld.global.f32 	%f85, [%rd16];
	max.f32 	%f356, %f356, %f85;
	add.s32 	%r108, %r108, 1;
	add.s32 	%r107, %r107, 1;
	setp.ne.s32 	%p10, %r107, 0;
	@%p10 bra 	$L__BB3_13;
$L__BB3_14:
	setp.lt.s32 	%p11, %r58, 1;
	mov.f32 	%f364, 0f00000000;
	@%p11 bra 	$L__BB3_26;
	mul.lo.s32 	%r19, %r58, %r1;
	and.b32  	%r20, %r58, 7;
	setp.lt.u32 	%p12, %r58, 8;
	mov.f32 	%f364, 0f00000000;
	mov.b32 	%r111, 0;
	@%p12 bra 	$L__BB3_18;
	and.b32  	%r111, %r58, 2147483640;
	neg.s32 	%r115, %r111;
	add.s64 	%rd4, %rd1, 16;
	add.s64 	%rd5, %rd2, 16;
	mov.f32 	%f364, 0f00000000;
	mov.u32 	%r114, %r19;
$L__BB3_17:
	.pragma "nounroll";
	mul.wide.s32 	%rd17, %r114, 4;
	add.s64 	%rd18, %rd4, %rd17;
	add.s64 	%rd19, %rd5, %rd17;
	ld.global.f32 	%f90, [%rd18+-16];
	sub.f32 	%f91, %f90, %f356;
	fma.rn.f32 	%f92, %f91, 0f3BBB989D, 0f3F000000;
	cvt.sat.f32.f32 	%f93, %f92;
	mov.f32 	%f94, 0f4B400001;
	mov.f32 	%f95, 0f437C0000;
	fma.rm.f32 	%f96, %f93, %f95, %f94;
	add.f32 	%f97, %f96, 0fCB40007F;
	neg.f32 	%f98, %f97;
	fma.rn.f32 	%f99, %f91, 0f3FB8AA3B, %f98;
	fma.rn.f32 	%f100, %f91, 0f32A57060, %f99;
	mov.b32 	%r67, %f96;
	shl.b32 	%r68, %r67, 23;
	mov.b32 	%f101, %r68;
	ex2.approx.ftz.f32 	%f102, %f100;
	mul.f32 	%f103, %f102, %f101;
	st.global.f32 	[%rd19+-16], %f103;
	add.f32 	%f104, %f364, %f103;
	ld.global.f32 	%f105, [%rd18+-12];
	sub.f32 	%f106, %f105, %f356;
	fma.rn.f32 	%f107, %f106, 0f3BBB989D, 0f3F000000;
	cvt.sat.f32.f32 	%f108, %f107;
	fma.rm.f32 	%f109, %f108, %f95, %f94;
	add.f32 	%f110, %f109, 0fCB40007F;
	neg.f32 	%f111, %f110;
	fma.rn.f32 	%f112, %f106, 0f3FB8AA3B, %f111;
	fma.rn.f32 	%f113, %f106, 0f32A57060, %f112;
	mov.b32 	%r69, %f109;
	shl.b32 	%r70, %r69, 23;
	mov.b32 	%f114, %r70;
	ex2.approx.ftz.f32 	%f115, %f113;
	mul.f32 	%f116, %f115, %f114;
	st.global.f32 	[%rd19+-12], %f116;
	add.f32 	%f117, %f104, %f116;
	ld.global.f32 	%f118, [%rd18+-8];
	sub.f32 	%f119, %f118, %f356;
	fma.rn.f32 	%f120, %f119, 0f3BBB989D, 0f3F000000;
	cvt.sat.f32.f32 	%f121, %f120;
	fma.rm.f32 	%f122, %f121, %f95, %f94;
	add.f32 	%f123, %f122, 0fCB40007F;
	neg.f32 	%f124, %f123;
	fma.rn.f32 	%f125, %f119, 0f3FB8AA3B, %f124;
	fma.rn.f32 	%f126, %f119, 0f32A57060, %f125;
	mov.b32 	%r71, %f122;
	shl.b32 	%r72, %r71, 23;
	mov.b32 	%f127, %r72;
	ex2.approx.ftz.f32 	%f128, %f126;
	mul.f32 	%f129, %f128, %f127;
	st.global.f32 	[%rd19+-8], %f129;
	add.f32 	%f130, %f117, %f129;
	ld.global.f32 	%f131, [%rd18+-4];
	sub.f32 	%f132, %f131, %f356;
	fma.rn.f32 	%f133, %f132, 0f3BBB989D, 0f3F000000;
	cvt.sat.f32.f32 	%f134, %f133;
	fma.rm.f32 	%f135, %f134, %f95, %f94;
	add.f32 	%f136, %f135, 0fCB40007F;
	neg.f32 	%f137, %f136;
	fma.rn.f32 	%f138, %f132, 0f3FB8AA3B, %f137;
	fma.rn.f32 	%f139, %f132, 0f32A57060, %f138;
	mov.b32 	%r73, %f135;
	shl.b32 	%r74, %r73, 23;
	mov.b32 	%f140, %r74;
	ex2.approx.ftz.f32 	%f141, %f139;
	mul.f32 	%f142, %f141, %f140;
	st.global.f32 	[%rd19+-4], %f142;
	add.f32 	%f143, %f130, %f142;
	ld.global.f32 	%f144, [%rd18];
	sub.f32 	%f145, %f144, %f356;
	fma.rn.f32 	%f146, %f145, 0f3BBB989D, 0f3F000000;
	cvt.sat.f32.f32 	%f147, %f146;
	fma.rm.f32 	%f148, %f147, %f95, %f94;
	add.f32 	%f149, %f148, 0fCB40007F;
	neg.f32 	%f150, %f149;
	fma.rn.f32 	%f151, %f145, 0f3FB8AA3B, %f150;
	fma.rn.f32 	%f152, %f145, 0f32A57060, %f151;
	mov.b32 	%r75, %f148;
	shl.b32 	%r76, %r75, 23;
	mov.b32 	%f153, %r76;
	ex2.approx.ftz.f32 	%f154, %f152;
	mul.f32 	%f155, %f154, %f153;
	st.global.f32 	[%rd19], %f155;
	add.f32 	%f156, %f143, %f155;
	ld.global.f32 	%f157, [%rd18+4];
	sub.f32 	%f158, %f157, %f356;
	fma.rn.f32 	%f159, %f158, 0f3BBB989D, 0f3F000000;
	cvt.sat.f32.f32 	%f160, %f159;
	fma.rm.f32 	%f161, %f160, %f95, %f94;
	add.f32 	%f162, %f161, 0fCB40007F;
	neg.f32 	%f163, %f162;
	fma.rn.f32 	%f164, %f158, 0f3FB8AA3B, %f163;
	fma.rn.f32 	%f165, %f158, 0f32A57060, %f164;
	mov.b32 	%r77, %f161;
	shl.b32 	%r78, %r77, 23;
	mov.b32 	%f166, %r78;
	ex2.approx.ftz.f32 	%f167, %f165;
	mul.f32 	%f168, %f167, %f166;
	st.global.f32 	[%rd19+4], %f168;
	add.f32 	%f169, %f156, %f168;
	ld.global.f32 	%f170, [%rd18+8];
	sub.f32 	%f171, %f170, %f356;
	fma.rn.f32 	%f172, %f171, 0f3BBB989D, 0f3F000000;
	cvt.sat.f32.f32 	%f173, %f172;
	fma.rm.f32 	%f174, %f173, %f95, %f94;
	add.f32 	%f175, %f174, 0fCB40007F;
	neg.f32 	%f176, %f175;
	fma.rn.f32 	%f177, %f171, 0f3FB8AA3B, %f176;
	fma.rn.f32 	%f178, %f171, 0f32A57060, %f177;
	mov.b32 	%r79, %f174;
	shl.b32 	%r80, %r79, 23;
	mov.b32 	%f179, %r80;
	ex2.approx.ftz.f32 	%f180, %f178;
	mul.f32 	%f181, %f180, %f179;
	st.global.f32 	[%rd19+8], %f181;
	add.f32 	%f182, %f169, %f181;
	ld.global.f32 	%f183, [%rd18+12];
	sub.f32 	%f184, %f183, %f356;
	fma.rn.f32 	%f185, %f184, 0f3BBB989D, 0f3F000000;
	cvt.sat.f32.f32 	%f186, %f185;
	fma.rm.f32 	%f187, %f186, %f95, %f94;
	add.f32 	%f188, %f187, 0fCB40007F;
	neg.f32 	%f189, %f188;
	fma.rn.f32 	%f190, %f184, 0f3FB8AA3B, %f189;
	fma.rn.f32 	%f191, %f184, 0f32A57060, %f190;
	mov.b32 	%r81, %f187;
	shl.b32 	%r82, %r81, 23;
	mov.b32 	%f192, %r82;
	ex2.approx.ftz.f32 	%f193, %f191;
	mul.f32 	%f194, %f193, %f192;
	st.global.f32 	[%rd19+12], %f194;
	add.f32 	%f364, %f182, %f194;
	add.s32 	%r115, %r115, 8;
	add.s32 	%r114, %r114, 8;
	setp.eq.s32 	%p13, %r115, 0;
	@%p13 bra 	$L__BB3_18;
	bra.uni 	$L__BB3_17;
$L__BB3_18:
	setp.eq.s32 	%p14, %r20, 0;
	@%p14 bra 	$L__BB3_26;
	and.b32  	%r28, %r58, 3;
	setp.lt.u32 	%p15, %r20, 4;
	@%p15 bra 	$L__BB3_21;
	add.s32 	%r83, %r111, %r19;
	mul.wide.s32 	%rd20, %r83, 4;
	add.s64 	%rd21, %rd1, %rd20;
	ld.global.f32 	%f196, [%rd21];
	sub.f32 	%f197, %f196, %f356;
	fma.rn.f32 	%f198, %f197, 0f3BBB989D, 0f3F000000;
	cvt.sat.f32.f32 	%f199, %f198;
	mov.f32 	%f200, 0f4B400001;
	mov.f32 	%f201, 0f437C0000;
	fma.rm.f32 	%f202, %f199, %f201, %f200;
	add.f32 	%f203, %f202, 0fCB40007F;
	neg.f32 	%f204, %f203;
	fma.rn.f32 	%f205, %f197, 0f3FB8AA3B, %f204;
	fma.rn.f32 	%f206, %f197, 0f32A57060, %f205;
	mov.b32 	%r84, %f202;
	shl.b32 	%r85, %r84, 23;
	mov.b32 	%f207, %r85;
	ex2.approx.ftz.f32 	%f208, %f206;
	mul.f32 	%f209, %f208, %f207;
	add.s64 	%rd22, %rd2, %rd20;
	st.global.f32 	[%rd22], %f209;
	add.f32 	%f210, %f364, %f209;
	ld.global.f32 	%f211, [%rd21+4];
	sub.f32 	%f212, %f211, %f356;
	fma.rn.f32 	%f213, %f212, 0f3BBB989D, 0f3F000000;
	cvt.sat.f32.f32 	%f214, %f213;
	fma.rm.f32 	%f215, %f214, %f201, %f200;
	add.f32 	%f216, %f215, 0fCB40007F;
	neg.f32 	%f217, %f216;
	fma.rn.f32 	%f218, %f212, 0f3FB8AA3B, %f217;
	fma.rn.f32 	%f219, %f212, 0f32A57060, %f218;
	mov.b32 	%r86, %f215;
	shl.b32 	%r87, %r86, 23;
	mov.b32 	%f220, %r87;
	ex2.approx.ftz.f32 	%f221, %f219;
	mul.f32 	%f222, %f221, %f220;
	st.global.f32 	[%rd22+4], %f222;
	add.f32 	%f223, %f210, %f222;
	ld.global.f32 	%f224, [%rd21+8];
	sub.f32 	%f225, %f224, %f356;
	fma.rn.f32 	%f226, %f225, 0f3BBB989D, 0f3F000000;
	cvt.sat.f32.f32 	%f227, %f226;
	fma.rm.f32 	%f228, %f227, %f201, %f200;
	add.f32 	%f229, %f228, 0fCB40007F;
	neg.f32 	%f230, %f229;
	fma.rn.f32 	%f231, %f225, 0f3FB8AA3B, %f230;
	fma.rn.f32 	%f232, %f225, 0f32A57060, %f231;
	mov.b32 	%r88, %f228;
	shl.b32 	%r89, %r88, 23;
	mov.b32 	%f233, %r89;
	ex2.approx.ftz.f32 	%f234, %f232;
	mul.f32 	%f235, %f234, %f233;
	st.global.f32 	[%rd22+8], %f235;
	add.f32 	%f236, %f223, %f235;
	ld.global.f32 	%f237, [%rd21+12];
	sub.f32 	%f238, %f237, %f356;
	fma.rn.f32 	%f239, %f238, 0f3BBB989D, 0f3F000000;
	cvt.sat.f32.f32 	%f240, %f239;
	fma.rm.f32 	%f241, %f240, %f201, %f200;
	add.f32 	%f242, %f241, 0fCB40007F;
	neg.f32 	%f243, %f242;
	fma.rn.f32 	%f244, %f238, 0f3FB8AA3B, %f243;
	fma.rn.f32 	%f245, %f238, 0f32A57060, %f244;
	mov.b32 	%r90, %f241;
	shl.b32 	%r91, %r90, 23;
	mov.b32 	%f246, %r91;
	ex2.approx.ftz.f32 	%f247, %f245;
	mul.f32 	%f248, %f247, %f246;
	st.global.f32 	[%rd22+12], %f248;
	add.f32 	%f364, %f236, %f248;
	add.s32 	%r111, %r111, 4;
$L__BB3_21:
	setp.eq.s32 	%p16, %r28, 0;
	@%p16 bra 	$L__BB3_26;
	setp.eq.s32 	%p17, %r28, 1;
	@%p17 bra 	$L__BB3_24;
	add.s32 	%r92, %r111, %r19;
	mul.wide.s32 	%rd23, %r92, 4;
	add.s64 	%rd24, %rd1, %rd23;
	ld.global.f32 	%f250, [%rd24];
	sub.f32 	%f251, %f250, %f356;
	fma.rn.f32 	%f252, %f251, 0f3BBB989D, 0f3F000000;
	cvt.sat.f32.f32 	%f253, %f252;
	mov.f32 	%f254, 0f4B400001;
	mov.f32 	%f255, 0f437C0000;
	fma.rm.f32 	%f256, %f253, %f255, %f254;
	add.f32 	%f257, %f256, 0fCB40007F;
	neg.f32 	%f258, %f257;
	fma.rn.f32 	%f259, %f251, 0f3FB8AA3B, %f258;
	fma.rn.f32 	%f260, %f251, 0f32A57060, %f259;
	mov.b32 	%r93, %f256;
	shl.b32 	%r94, %r93, 23;
	mov.b32 	%f261, %r94;
	ex2.approx.ftz.f32 	%f262, %f260;
	mul.f32 	%f263, %f262, %f261;
	add.s64 	%rd25, %rd2, %rd23;
	st.global.f32 	[%rd25], %f263;
	add.f32 	%f264, %f364, %f263;
	ld.global.f32 	%f265, [%rd24+4];
	sub.f32 	%f266, %f265, %f356;
	fma.rn.f32 	%f267, %f266, 0f3BBB989D, 0f3F000000;
	cvt.sat.f32.f32 	%f268, %f267;
	fma.rm.f32 	%f269, %f268, %f255, %f254;
	add.f32 	%f270, %f269, 0fCB40007F;
	neg.f32 	%f271, %f270;
	fma.rn.f32 	%f272, %f266, 0f3FB8AA3B, %f271;
	fma.rn.f32 	%f273, %f266, 0f32A57060, %f272;
	mov.b32 	%r95, %f269;
	shl.b32 	%r96, %r95, 23;
	mov.b32 	%f274, %r96;
	ex2.approx.ftz.f32 	%f275, %f273;
	mul.f32 	%f276, %f275, %f274;
	st.global.f32 	[%rd25+4], %f276;
	add.f32 	%f364, %f264, %f276;
	add.s32 	%r111, %r111, 2;
$L__BB3_24:
	and.b32  	%r97, %r58, 1;
	setp.eq.b32 	%p18, %r97, 1;
	not.pred 	%p19, %p18;
	@%p19 bra 	$L__BB3_26;
	add.s32 	%r98, %r111, %r19;
	mul.wide.s32 	%rd26, %r98, 4;
	add.s64 	%rd27, %rd1, %rd26;
	ld.global.f32 	%f277, [%rd27];
	sub.f32 	%f278, %f277, %f356;
	fma.rn.f32 	%f279, %f278, 0f3BBB989D, 0f3F000000;
	cvt.sat.f32.f32 	%f280, %f279;
	mov.f32 	%f281, 0f4B400001;
	mov.f32 	%f282, 0f437C0000;
	fma.rm.f32 	%f283, %f280, %f282, %f281;
	add.f32 	%f284, %f283, 0fCB40007F;
	neg.f32 	%f285, %f284;
	fma.rn.f32 	%f286, %f278, 0f3FB8AA3B, %f285;
	fma.rn.f32 	%f287, %f278, 0f32A57060, %f286;
	mov.b32 	%r99, %f283;
	shl.b32 	%r100, %r99, 23;
	mov.b32 	%f288, %r100;
	ex2.approx.ftz.f32 	%f289, %f287;
	mul.f32 	%f290, %f289, %f288;
	add.s64 	%rd28, %rd2, %rd26;
	st.global.f32 	[%rd28], %f290;
	add.f32 	%f364, %f364, %f290;
$L__BB3_26:
	setp.lt.s32 	%p20, %r58, 1;
	@%p20 bra 	$L__BB3_39;
	mul.lo.s32 	%r33, %r58, %r1;
	and.b32  	%r34, %r58, 15;
	setp.lt.u32 	%p21, %r58, 16;
	mov.b32 	%r118, 0;
	@%p21 bra 	$L__BB3_30;
	and.b32  	%r118, %r58, 2147483632;
	neg.s32 	%r117, %r118;
	add.s64 	%rd6, %rd2, 32;
	mov.u32 	%r116, %r33;
$L__BB3_29:
	.pragma "nounroll";
	mul.wide.s32 	%rd29, %r116, 4;
	add.s64 	%rd30, %rd6, %rd29;
	ld.global.f32 	%f291, [%rd30+-32];
	div.rn.f32 	%f292, %f291, %f364;
	st.global.f32 	[%rd30+-32], %f292;
	ld.global.f32 	%f293, [%rd30+-28];
	div.rn.f32 	%f294, %f293, %f364;
	st.global.f32 	[%rd30+-28], %f294;
	ld.global.f32 	%f295, [%rd30+-24];
	div.rn.f32 	%f296, %f295, %f364;
	st.global.f32 	[%rd30+-24], %f296;
	ld.global.f32 	%f297, [%rd30+-20];
	div.rn.f32 	%f298, %f297, %f364;
	st.global.f32 	[%rd30+-20], %f298;
	ld.global.f32 	%f299, [%rd30+-16];
	div.rn.f32 	%f300, %f299, %f364;
	st.global.f32 	[%rd30+-16], %f300;
	ld.global.f32 	%f301, [%rd30+-12];
	div.rn.f32 	%f302, %f301, %f364;
	st.global.f32 	[%rd30+-12], %f302;
	ld.global.f32 	%f303, [%rd30+-8];
	div.rn.f32 	%f304, %f303, %f364;
	st.global.f32 	[%rd30+-8], %f304;
	ld.global.f32 	%f305, [%rd30+-4];
	div.rn.f32 	%f306, %f305, %f364;
	st.global.f32 	[%rd30+-4], %f306;
	ld.global.f32 	%f307, [%rd30];
	div.rn.f32 	%f308, %f307, %f364;
	st.global.f32 	[%rd30], %f308;
	ld.global.f32 	%f309, [%rd30+4];
	div.rn.f32 	%f310, %f309, %f364;
	st.global.f32 	[%rd30+4], %f310;
	ld.global.f32 	%f311, [%rd30+8];
	div.rn.f32 	%f312, %f311, %f364;
	st.global.f32 	[%rd30+8], %f312;
	ld.global.f32 	%f313, [%rd30+12];
	div.rn.f32 	%f314, %f313, %f364;
	st.global.f32 	[%rd30+12], %f314;
	ld.global.f32 	%f315, [%rd30+16];
	div.rn.f32 	%f316, %f315, %f364;
	st.global.f32 	[%rd30+16], %f316;
	ld.global.f32 	%f317, [%rd30+20];
	div.rn.f32 	%f318, %f317, %f364;
	st.global.f32 	[%rd30+20], %f318;
	ld.global.f32 	%f319, [%rd30+24];
	div.rn.f32 	%f320, %f319, %f364;
	st.global.f32 	[%rd30+24], %f320;
	ld.global.f32 	%f321, [%rd30+28];
	div.rn.f32 	%f322, %f321, %f364;
	st.global.f32 	[%rd30+28], %f322;
	add.s32 	%r117, %r117, 16;
	add.s32 	%r116, %r116, 16;
	setp.ne.s32 	%p22, %r117, 0;
	@%p22 bra 	$L__BB3_29;
$L__BB3_30:
	setp.eq.s32 	%p23, %r34, 0;
	@%p23 bra 	$L__BB3_39;
	and.b32  	%r46, %r58, 7;
	setp.lt.u32 	%p24, %r34, 8;
	@%p24 bra 	$L__BB3_33;
	add.s32 	%r102, %r118, %r33;
	mul.wide.s32 	%rd31, %r102, 4;
	add.s64 	%rd32, %rd2, %rd31;
	ld.global.f32 	%f323, [%rd32];
	div.rn.f32 	%f324, %f323, %f364;
	st.global.f32 	[%rd32], %f324;
	ld.global.f32 	%f325, [%rd32+4];
	div.rn.f32 	%f326, %f325, %f364;
	st.global.f32 	[%rd32+4], %f326;
	ld.global.f32 	%f327, [%rd32+8];
	div.rn.f32 	%f328, %f327, %f364;
	st.global.f32 	[%rd32+8], %f328;
	ld.global.f32 	%f329, [%rd32+12];
	div.rn.f32 	%f330, %f329, %f364;
	st.global.f32 	[%rd32+12], %f330;
	ld.global.f32 	%f331, [%rd32+16];
	div.rn.f32 	%f332, %f331, %f364;
	st.global.f32 	[%rd32+16], %f332;
	ld.global.f32 	%f333, [%rd32+20];
	div.rn.f32 	%f334, %f333, %f364;
	st.global.f32 	[%rd32+20], %f334;
	ld.global.f32 	%f335, [%rd32+24];
	div.rn.f32 	%f336, %f335, %f364;
	st.global.f32 	[%rd32+24], %f336;
	ld.global.f32 	%f337, [%rd32+28];
	div.rn.f32 	%f338, %f337, %f364;
	st.global.f32 	[%rd32+28], %f338;
	add.s32 	%r118, %r118, 8;
$L__BB3_33:
	setp.eq.s32 	%p25, %r46, 0;
	@%p25 bra 	$L__BB3_39;
	and.b32  	%r49, %r58, 3;
	setp.lt.u32 	%p26, %r46, 4;
	@%p26 bra 	$L__BB3_36;
	add.s32 	%r103, %r118, %r33;
	mul.wide.s32 	%rd33, %r103, 4;
	add.s64 	%rd34, %rd2, %rd33;
	ld.global.f32 	%f339, [%rd34];
	div.rn.f32 	%f340, %f339, %f364;
	st.global.f32 	[%rd34], %f340;
	ld.global.f32 	%f341, [%rd34+4];
	div.rn.f32 	%f342, %f341, %f364;
	st.global.f32 	[%rd34+4], %f342;
	ld.global.f32 	%f343, [%rd34+8];
	div.rn.f32 	%f344, %f343, %f364;
	st.global.f32 	[%rd34+8], %f344;
	ld.global.f32 	%f345, [%rd34+12];
	div.rn.f32 	%f346, %f345, %f364;
	st.global.f32 	[%rd34+12], %f346;
	add.s32 	%r118, %r118, 4;
$L__BB3_36:
	setp.eq.s32 	%p27, %r49, 0;
	@%p27 bra 	$L__BB3_39;
	add.s32 	%r122, %r118, %r33;
	neg.s32 	%r121, %r49;
$L__BB3_38:
	.pragma "nounroll";
	mul.wide.s32 	%rd35, %r122, 4;
	add.s64 	%rd36, %rd2, %rd35;
	ld.global.f32 	%f347, [%rd36];
	div.rn.f32 	%f348, %f347, %f364;
	st.global.f32 	[%rd36], %f348;
	add.s32 	%r122, %r122, 1;
	add.s32 	%r121, %r121, 1;
	setp.ne.s32 	%p28, %r121, 0;
	@%p28 bra 	$L__BB3_38;
$L__BB3_39:
	ret;

}
	// .globl	_Z16crossEntropyLossPfPiS_ii
.visible .entry _Z16crossEntropyLossPfPiS_ii(
	.param .u64 .ptr .align 1 _Z16crossEntropyLossPfPiS_ii_param_0,
	.param .u64 .ptr .align 1 _Z16crossEntropyLossPfPiS_ii_param_1,
	.param .u64 .ptr .align 1 _Z16crossEntropyLossPfPiS_ii_param_2,
	.param .u32 _Z16crossEntropyLossPfPiS_ii_param_3,
	.param .u32 _Z16crossEntropyLossPfPiS_ii_param_4
)
{
	.reg .pred 	%p<3>;
	.reg .b32 	%r<13>;
	.reg .b32 	%f<22>;
	.reg .b64 	%rd<11>;

	ld.param.u64 	%rd1, [_Z16crossEntropyLossPfPiS_ii_param_0];
	ld.param.u64 	%rd2, [_Z16crossEntropyLossPfPiS_ii_param_1];
	ld.param.u64 	%rd3, [_Z16crossEntropyLossPfPiS_ii_param_2];
	ld.param.u32 	%r3, [_Z16crossEntropyLossPfPiS_ii_param_3];
	ld.param.u32 	%r2, [_Z16crossEntropyLossPfPiS_ii_param_4];
	mov.u32 	%r4, %ctaid.x;
	mov.u32 	%r5, %ntid.x;
	mov.u32 	%r6, %tid.x;
	mad.lo.s32 	%r1, %r4, %r5, %r6;
	setp.ge.s32 	%p1, %r1, %r3;
	@%p1 bra 	$L__BB4_2;
	cvta.to.global.u64 	%rd4, %rd2;
	cvta.to.global.u64 	%rd5, %rd1;
	cvta.to.global.u64 	%rd6, %rd3;
	mul.wide.s32 	%rd7, %r1, 4;
	add.s64 	%rd8, %rd4, %rd7;
	ld.global.u32 	%r7, [%rd8];
	mad.lo.s32 	%r8, %r2, %r1, %r7;
	mul.wide.s32 	%rd9, %r8, 4;
	add.s64 	%rd10, %rd5, %rd9;
	ld.global.f32 	%f1, [%rd10];
	max.f32 	%f2, %f1, 0f33D6BF95;
	mov.b32 	%r9, %f2;
	add.s32 	%r10, %r9, -1059760811;
	and.b32  	%r11, %r10, -8388608;
	sub.s32 	%r12, %r9, %r11;
	mov.b32 	%f3, %r12;
	cvt.rn.f32.s32 	%f4, %r11;
	fma.rn.f32 	%f5, %f4, 0f34000000, 0f00000000;
	add.f32 	%f6, %f3, 0fBF800000;
	fma.rn.f32 	%f7, %f6, 0fBE055027, 0f3E1039F6;
	fma.rn.f32 	%f8, %f7, %f6, 0fBDF8CDCC;
	fma.rn.f32 	%f9, %f8, %f6, 0f3E0F2955;
	fma.rn.f32 	%f10, %f9, %f6, 0fBE2AD8B9;
	fma.rn.f32 	%f11, %f10, %f6, 0f3E4CED0B;
	fma.rn.f32 	%f12, %f11, %f6, 0fBE7FFF22;
	fma.rn.f32 	%f13, %f12, %f6, 0f3EAAAA78;
	fma.rn.f32 	%f14, %f13, %f6, 0fBF000000;
	mul.f32 	%f15, %f6, %f14;
	fma.rn.f32 	%f16, %f15, %f6, %f6;
	fma.rn.f32 	%f17, %f5, 0f3F317218, %f16;
	setp.gt.u32 	%p2, %r9, 2139095039;
	fma.rn.f32 	%f18, %f2, 0f7F800000, 0f7F800000;
	selp.f32 	%f19, %f18, %f17, %p2;
	neg.f32 	%f20, %f19;
	atom.global.add.f32 	%f21, [%rd6], %f20;
$L__BB4_2:
	ret;

}
	// .globl	_Z19convolutionBackwardPfS_S_S_S_iiiii
.visible .entry _Z19convolutionBackwardPfS_S_S_S_iiiii(
	.param .u64 .ptr .align 1 _Z19convolutionBackwardPfS_S_S_S_iiiii_param_0,
	.param .u64 .ptr .align 1 _Z19convolutionBackwardPfS_S_S_S_iiiii_param_1,
	.param .u64 .ptr .align 1 _Z19convolutionBackwardPfS_S_S_S_iiiii_param_2,
	.param .u64 .ptr .align 1 _Z19convolutionBackwardPfS_S_S_S_iiiii_param_3,
	.param .u64 .ptr .align 1 _Z19convolutionBackwardPfS_S_S_S_iiiii_param_4,
	.param .u32 _Z19convolutionBackwardPfS_S_S_S_iiiii_param_5,
	.param .u32 _Z19convolutionBackwardPfS_S_S_S_iiiii_param_6,
	.param .u32 _Z19convolutionBackwardPfS_S_S_S_iiiii_param_7,
	.param .u32 _Z19convolutionBackwardPfS_S_S_S_iiiii_param_8,
	.param .u32 _Z19convolutionBackwardPfS_S_S_S_iiiii_param_9
)
{
	.reg .pred 	%p<13>;
	.reg .b32 	%r<49>;
	.reg .b32 	%f<92>;
	.reg .b64 	%rd<57>;

	ld.param.u64 	%rd12, [_Z19convolutionBackwardPfS_S_S_S_iiiii_param_0];
	ld.param.u64 	%rd11, [_Z19convolutionBackwardPfS_S_S_S_iiiii_param_1];
	ld.param.u64 	%rd13, [_Z19convolutionBackwardPfS_S_S_S_iiiii_param_2];
	ld.param.u64 	%rd14, [_Z19convolutionBackwardPfS_S_S_S_iiiii_param_3];
	ld.param.u64 	%rd15, [_Z19convolutionBackwardPfS_S_S_S_iiiii_param_4];
	ld.param.u32 	%r22, [_Z19convolutionBackwardPfS_S_S_S_iiiii_param_7];
	ld.param.u32 	%r24, [_Z19convolutionBackwardPfS_S_S_S_iiiii_param_8];
	ld.param.u32 	%r23, [_Z19convolutionBackwardPfS_S_S_S_iiiii_param_9];
	cvta.to.global.u64 	%rd1, %rd14;
	cvta.to.global.u64 	%rd2, %rd12;
	cvta.to.global.u64 	%rd3, %rd13;
	cvta.to.global.u64 	%rd4, %rd15;
	mov.u32 	%r25, %ctaid.y;
	mov.u32 	%r26, %ntid.y;
	mov.u32 	%r27, %tid.y;
	mad.lo.s32 	%r1, %r25, %r26, %r27;
	mov.u32 	%r28, %ctaid.x;
	mov.u32 	%r29, %ntid.x;
	mov.u32 	%r30, %tid.x;
	mad.lo.s32 	%r2, %r28, %r29, %r30;
	setp.ge.s32 	%p1, %r1, %r24;
	setp.ge.s32 	%p2, %r2, %r23;
	or.pred  	%p3, %p1, %p2;
	@%p3 bra 	$L__BB5_15;
	cvta.to.global.u64 	%rd16, %rd11;
	mad.lo.s32 	%r31, %r23, %r1, %r2;
	mul.wide.s32 	%rd17, %r31, 4;
	add.s64 	%rd18, %rd16, %rd17;
	ld.global.f32 	%f1, [%rd18];
	setp.lt.s32 	%p4, %r22, 1;
	@%p4 bra 	$L__BB5_15;
	and.b32  	%r3, %r22, 7;
	and.b32  	%r4, %r22, 3;
	and.b32  	%r5, %r22, 2147483640;
	and.b32  	%r6, %r22, 1;
	neg.s32 	%r7, %r5;
	mov.b32 	%r43, 0;
$L__BB5_3:
	ld.param.u32 	%r42, [_Z19convolutionBackwardPfS_S_S_S_iiiii_param_6];
	setp.lt.u32 	%p5, %r22, 8;
	add.s32 	%r34, %r43, %r1;
	mad.lo.s32 	%r9, %r34, %r42, %r2;
	mul.lo.s32 	%r10, %r43, %r22;
	mov.b32 	%r47, 0;
	@%p5 bra 	$L__BB5_6;
	mul.wide.u32 	%rd19, %r10, 4;
	add.s64 	%rd20, %rd4, %rd19;
	add.s64 	%rd56, %rd20, 16;
	add.s64 	%rd21, %rd1, %rd19;
	add.s64 	%rd55, %rd21, 16;
	mov.u32 	%r44, %r9;
	mov.u32 	%r45, %r7;
$L__BB5_5:
	.pragma "nounroll";
	mul.wide.s32 	%rd22, %r44, 4;
	add.s64 	%rd23, %rd2, %rd22;
	add.s64 	%rd24, %rd3, %rd22;
	ld.global.f32 	%f2, [%rd56+-16];
	mul.f32 	%f3, %f1, %f2;
	atom.global.add.f32 	%f4, [%rd24], %f3;
	ld.global.f32 	%f5, [%rd23];
	mul.f32 	%f6, %f1, %f5;
	atom.global.add.f32 	%f7, [%rd55+-16], %f6;
	ld.global.f32 	%f8, [%rd56+-12];
	mul.f32 	%f9, %f1, %f8;
	atom.global.add.f32 	%f10, [%rd24+4], %f9;
	ld.global.f32 	%f11, [%rd23+4];
	mul.f32 	%f12, %f1, %f11;
	atom.global.add.f32 	%f13, [%rd55+-12], %f12;
	ld.global.f32 	%f14, [%rd56+-8];
	mul.f32 	%f15, %f1, %f14;
	atom.global.add.f32 	%f16, [%rd24+8], %f15;
	ld.global.f32 	%f17, [%rd23+8];
	mul.f32 	%f18, %f1, %f17;
	atom.global.add.f32 	%f19, [%rd55+-8], %f18;
	ld.global.f32 	%f20, [%rd56+-4];
	mul.f32 	%f21, %f1, %f20;
	atom.global.add.f32 	%f22, [%rd24+12], %f21;
	ld.global.f32 	%f23, [%rd23+12];
	mul.f32 	%f24, %f1, %f23;
	atom.global.add.f32 	%f25, [%rd55+-4], %f24;
	ld.global.f32 	%f26, [%rd56];
	mul.f32 	%f27, %f1, %f26;
	atom.global.add.f32 	%f28, [%rd24+16], %f27;
	ld.global.f32 	%f29, [%rd23+16];
	mul.f32 	%f30, %f1, %f29;
	atom.global.add.f32 	%f31, [%rd55], %f30;
	ld.global.f32 	%f32, [%rd56+4];
	mul.f32 	%f33, %f1, %f32;
	atom.global.add.f32 	%f34, [%rd24+20], %f33;
	ld.global.f32 	%f35, [%rd23+20];
	mul.f32 	%f36, %f1, %f35;
	atom.global.add.f32 	%f37, [%rd55+4], %f36;
	ld.global.f32 	%f38, [%rd56+8];
	mul.f32 	%f39, %f1, %f38;
	atom.global.add.f32 	%f40, [%rd24+24], %f39;
	ld.global.f32 	%f41, [%rd23+24];
	mul.f32 	%f42, %f1, %f41;
	atom.global.add.f32 	%f43, [%rd55+8], %f42;
	ld.global.f32 	%f44, [%rd56+12];
	mul.f32 	%f45, %f1, %f44;
	atom.global.add.f32 	%f46, [%rd24+28], %f45;
	ld.global.f32 	%f47, [%rd23+28];
	mul.f32 	%f48, %f1, %f47;
	atom.global.add.f32 	%f49, [%rd55+12], %f48;
	add.s32 	%r45, %r45, 8;
	add.s32 	%r44, %r44, 8;
	add.s64 	%rd56, %rd56, 32;
	add.s64 	%rd55, %rd55, 32;
	setp.ne.s32 	%p6, %r45, 0;
	mov.u32 	%r47, %r5;
	@%p6 bra 	$L__BB5_5;
$L__BB5_6:
	setp.eq.s32 	%p7, %r3, 0;
	@%p7 bra 	$L__BB5_14;
	add.s32 	%r35, %r3, -1;
	setp.lt.u32 	%p8, %r35, 3;
	@%p8 bra 	$L__BB5_9;
	add.s32 	%r36, %r9, %r47;
	mul.wide.s32 	%rd25, %r36, 4;
	add.s64 	%rd26, %rd3, %rd25;
	add.s32 	%r37, %r47, %r10;
	mul.wide.u32 	%rd27, %r37, 4;
	add.s64 	%rd28, %rd4, %rd27;
	ld.global.f32 	%f50, [%rd28];
	mul.f32 	%f51, %f1, %f50;
	atom.global.add.f32 	%f52, [%rd26], %f51;
	add.s64 	%rd29, %rd1, %rd27;
	add.s64 	%rd30, %rd2, %rd25;
	ld.global.f32 	%f53, [%rd30];
	mul.f32 	%f54, %f1, %f53;
	atom.global.add.f32 	%f55, [%rd29], %f54;
	cvt.u64.u32 	%rd31, %r10;
	cvt.u64.u32 	%rd32, %r47;
	add.s64 	%rd33, %rd32, %rd31;
	shl.b64 	%rd34, %rd33, 2;
	add.s64 	%rd35, %rd4, %rd34;
	ld.global.f32 	%f56, [%rd35+4];
	mul.f32 	%f57, %f1, %f56;
	atom.global.add.f32 	%f58, [%rd26+4], %f57;
	add.s64 	%rd36, %rd1, %rd34;
	ld.global.f32 	%f59, [%rd30+4];
	mul.f32 	%f60, %f1, %f59;
	atom.global.add.f32 	%f61, [%rd36+4], %f60;
	ld.global.f32 	%f62, [%rd35+8];
	mul.f32 	%f63, %f1, %f62;
	atom.global.add.f32 	%f64, [%rd26+8], %f63;
	ld.global.f32 	%f65, [%rd30+8];
	mul.f32 	%f66, %f1, %f65;
	atom.global.add.f32 	%f67, [%rd36+8], %f66;
	ld.global.f32 	%f68, [%rd35+12];
	mul.f32 	%f69, %f1, %f68;
	atom.global.add.f32 	%f70, [%rd26+12], %f69;
	ld.global.f32 	%f71, [%rd30+12];
	mul.f32 	%f72, %f1, %f71;
	atom.global.add.f32 	%f73, [%rd36+12], %f72;
	add.s32 	%r47, %r47, 4;
$L__BB5_9:
	setp.eq.s32 	%p9, %r4, 0;
	@%p9 bra 	$L__BB5_14;
	setp.eq.s32 	%p10, %r4, 1;
	@%p10 bra 	$L__BB5_12;
	add.s32 	%r38, %r9, %r47;
	mul.wide.s32 	%rd37, %r38, 4;
	add.s64 	%rd38, %rd3, %rd37;
	add.s32 	%r39, %r47, %r10;
	mul.wide.u32 	%rd39, %r39, 4;
	add.s64 	%rd40, %rd4, %rd39;
	ld.global.f32 	%f74, [%rd40];
	mul.f32 	%f75, %f1, %f74;
	atom.global.add.f32 	%f76, [%rd38], %f75;
	add.s64 	%rd41, %rd1, %rd39;
	add.s64 	%rd42, %rd2, %rd37;
	ld.global.f32 	%f77, [%rd42];
	mul.f32 	%f78, %f1, %f77;
	atom.global.add.f32 	%f79, [%rd41], %f78;
	cvt.u64.u32 	%rd43, %r10;
	cvt.u64.u32 	%rd44, %r47;
	add.s64 	%rd45, %rd44, %rd43;
	shl.b64 	%rd46, %rd45, 2;
	add.s64 	%rd47, %rd4, %rd46;
	ld.global.f32 	%f80, [%rd47+4];
	mul.f32 	%f81, %f1, %f80;
	atom.global.add.f32 	%f82, [%rd38+4], %f81;
	add.s64 	%rd48, %rd1, %rd46;
	ld.global.f32 	%f83, [%rd42+4];
	mul.f32 	%f84, %f1, %f83;
	atom.global.add.f32 	%f85, [%rd48+4], %f84;
	add.s32 	%r47, %r47, 2;
$L__BB5_12:
	setp.eq.s32 	%p11, %r6, 0;
	@%p11 bra 	$L__BB5_14;
	add.s32 	%r40, %r9, %r47;
	mul.wide.s32 	%rd49, %r40, 4;
	add.s64 	%rd50, %rd3, %rd49;
	add.s32 	%r41, %r47, %r10;
	mul.wide.u32 	%rd51, %r41, 4;
	add.s64 	%rd52, %rd4, %rd51;
	ld.global.f32 	%f86, [%rd52];
	mul.f32 	%f87, %f1, %f86;
	atom.global.add.f32 	%f88, [%rd50], %f87;
	add.s64 	%rd53, %rd1, %rd51;
	add.s64 	%rd54, %rd2, %rd49;
	ld.global.f32 	%f89, [%rd54];
	mul.f32 	%f90, %f1, %f89;
	atom.global.add.f32 	%f91, [%rd53], %f90;
$L__BB5_14:
	add.s32 	%r43, %r43, 1;
	setp.ne.s32 	%p12, %r43, %r22;
	@%p12 bra 	$L__BB5_3;
$L__BB5_15:
	ret;

}
	// .globl	_Z18maxPoolingBackwardPfPiS_iiii
.visible .entry _Z18maxPoolingBackwardPfPiS_iiii(
	.param .u64 .ptr .align 1 _Z18maxPoolingBackwardPfPiS_iiii_param_0,
	.param .u64 .ptr .align 1 _Z18maxPoolingBackwardPfPiS_iiii_param_1,
	.param .u64 .ptr .align 1 _Z18maxPoolingBackwardPfPiS_iiii_param_2,
	.param .u32 _Z18maxPoolingBackwardPfPiS_iiii_param_3,
	.param .u32 _Z18maxPoolingBackwardPfPiS_iiii_param_4,
	.param .u32 _Z18maxPoolingBackwardPfPiS_iiii_param_5,
	.param .u32 _Z18maxPoolingBackwardPfPiS_iiii_param_6
)
{
	.reg .pred 	%p<4>;
	.reg .b32 	%r<13>;
	.reg .b32 	%f<3>;
	.reg .b64 	%rd<12>;

	ld.param.u64 	%rd1, [_Z18maxPoolingBackwardPfPiS_iiii_param_0];
	ld.param.u64 	%rd2, [_Z18maxPoolingBackwardPfPiS_iiii_param_1];
	ld.param.u64 	%rd3, [_Z18maxPoolingBackwardPfPiS_iiii_param_2];
	ld.param.u32 	%r4, [_Z18maxPoolingBackwardPfPiS_iiii_param_5];
	ld.param.u32 	%r3, [_Z18maxPoolingBackwardPfPiS_iiii_param_6];
	mov.u32 	%r5, %ctaid.y;
	mov.u32 	%r6, %ntid.y;
	mov.u32 	%r7, %tid.y;
	mad.lo.s32 	%r1, %r5, %r6, %r7;
	mov.u32 	%r8, %ctaid.x;
	mov.u32 	%r9, %ntid.x;
	mov.u32 	%r10, %tid.x;
	mad.lo.s32 	%r2, %r8, %r9, %r10;
	setp.ge.s32 	%p1, %r1, %r4;
	setp.ge.s32 	%p2, %r2, %r3;
	or.pred  	%p3, %p1, %p2;
	@%p3 bra 	$L__BB6_2;
	cvta.to.global.u64 	%rd4, %rd2;
	cvta.to.global.u64 	%rd5, %rd1;
	cvta.to.global.u64 	%rd6, %rd3;
	mad.lo.s32 	%r11, %r3, %r1, %r2;
	mul.wide.s32 	%rd7, %r11, 4;
	add.s64 	%rd8, %rd4, %rd7;
	ld.global.u32 	%r12, [%rd8];
	mul.wide.s32 	%rd9, %r12, 4;
	add.s64 	%rd10, %rd6, %rd9;
	add.s64 	%rd11, %rd5, %rd7;
	ld.global.f32 	%f1, [%rd11];
	atom.global.add.f32 	%f2, [%rd10], %f1;
$L__BB6_2:
	ret;

}
	// .globl	_Z12reluBackwardPfS_S_i
.visible .entry _Z12reluBackwardPfS_S_i(
	.param .u64 .ptr .align 1 _Z12reluBackwardPfS_S_i_param_0,
	.param .u64 .ptr .align 1 _Z12reluBackwardPfS_S_i_param_1,
	.param .u64 .ptr .align 1 _Z12reluBackwardPfS_S_i_param_2,
	.param .u32 _Z12reluBackwardPfS_S_i_param_3
)
{
	.reg .pred 	%p<3>;
	.reg .b32 	%r<6>;
	.reg .b32 	%f<6>;
	.reg .b64 	%rd<13>;

	ld.param.u64 	%rd1, [_Z12reluBackwardPfS_S_i_param_0];
	ld.param.u64 	%rd2, [_Z12reluBackwardPfS_S_i_param_1];
	ld.param.u64 	%rd3, [_Z12reluBackwardPfS_S_i_param_2];
	ld.param.u32 	%r2, [_Z12reluBackwardPfS_S_i_param_3];
	mov.u32 	%r3, %ctaid.x;
	mov.u32 	%r4, %ntid.x;
	mov.u32 	%r5, %tid.x;
	mad.lo.s32 	%r1, %r3, %r4, %r5;
	setp.ge.s32 	%p1, %r1, %r2;
	@%p1 bra 	$L__BB7_4;
	cvta.to.global.u64 	%rd4, %rd1;
	mul.wide.s32 	%rd5, %r1, 4;
	add.s64 	%rd6, %rd4, %rd5;
	ld.global.f32 	%f4, [%rd6];
	setp.leu.f32 	%p2, %f4, 0f00000000;
	mov.f32 	%f5, 0f00000000;
	@%p2 bra 	$L__BB7_3;
	cvta.to.global.u64 	%rd7, %rd2;
	add.s64 	%rd9, %rd7, %rd5;
	ld.global.f32 	%f5, [%rd9];
$L__BB7_3:
	cvta.to.global.u64 	%rd10, %rd3;
	add.s64 	%rd12, %rd10, %rd5;
	st.global.f32 	[%rd12], %f5;
$L__BB7_4:
	ret;

}
	// .globl	_Z17initializeWeightsPfim
.visible .entry _Z17initializeWeightsPfim(
	.param .u64 .ptr .align 1 _Z17initializeWeightsPfim_param_0,
	.param .u32 _Z17initializeWeightsPfim_param_1,
	.param .u64 _Z17initializeWeightsPfim_param_2
)
{
	.local .align 8 .b8 	__local_depot8[48];
	.reg .b64 	%SP;
	.reg .b64 	%SPL;
	.reg .pred 	%p<67>;
	.reg .b32 	%r<1218>;
	.reg .b32 	%f<31>;
	.reg .b64 	%rd<28>;

	mov.u64 	%SPL, __local_depot8;
	ld.param.u64 	%rd10, [_Z17initializeWeightsPfim_param_0];
	ld.param.u32 	%r545, [_Z17initializeWeightsPfim_param_1];
	ld.param.u64 	%rd11, [_Z17initializeWeightsPfim_param_2];
	mov.u32 	%r546, %ctaid.x;
	mov.u32 	%r547, %ntid.x;
	mov.u32 	%r548, %tid.x;
	mad.lo.s32 	%r1, %r546, %r547, %r548;
	setp.ge.s32 	%p1, %r1, %r545;
	@%p1 bra 	$L__BB8_117;
	add.u64 	%rd1, %SPL, 0;
	cvt.s64.s32 	%rd2, %r1;
	cvt.u32.u64 	%r549, %rd11;
	xor.b32  	%r550, %r549, -1429050551;
	mul.lo.s32 	%r551, %r550, 1099087573;
	{ .reg .b32 tmp; mov.b64 {tmp, %r552}, %rd11; }
	xor.b32  	%r553, %r552, -136515619;
	mul.lo.s32 	%r554, %r553, -1703105765;
	add.s32 	%r555, %r551, %r554;
	add.s32 	%r2, %r555, 6615241;
	add.s32 	%r952, %r551, 123456789;
	st.local.v2.u32 	[%rd1], {%r2, %r952};
	xor.b32  	%r951, %r551, 362436069;
	add.s32 	%r556, %r554, 521288629;
	st.local.v2.u32 	[%rd1+8], {%r951, %r556};
	xor.b32  	%r557, %r554, 88675123;
	add.s32 	%r948, %r551, 5783321;
	st.local.v2.u32 	[%rd1+16], {%r557, %r948};
	setp.eq.s32 	%p2, %r1, 0;
	@%p2 bra 	$L__BB8_116;
	mov.b32 	%r935, 0;
	mov.u64 	%rd27, %rd2;
$L__BB8_3:
	mov.u64 	%rd3, %rd27;
	and.b64  	%rd4, %rd3, 3;
	setp.eq.s64 	%p3, %rd4, 0;
	@%p3 bra 	$L__BB8_115;
	mul.wide.u32 	%rd13, %r935, 3200;
	mov.u64 	%rd14, precalc_xorwow_matrix;
	add.s64 	%rd5, %rd14, %rd13;
	mov.b32 	%r948, 0;
	mov.u32 	%r949, %r948;
	mov.u32 	%r950, %r948;
	mov.u32 	%r951, %r948;
	mov.u32 	%r952, %r948;
	mov.u32 	%r941, %r948;
$L__BB8_5:
	mul.wide.u32 	%rd15, %r941, 4;
	add.s64 	%rd16, %rd1, %rd15;
	ld.local.u32 	%r16, [%rd16+4];
	shl.b32 	%r17, %r941, 5;
	mov.b32 	%r947, 0;
$L__BB8_6:
	.pragma "nounroll";
	shr.u32 	%r561, %r16, %r947;
	and.b32  	%r562, %r561, 1;
	setp.eq.b32 	%p4, %r562, 1;
	not.pred 	%p5, %p4;
	add.s32 	%r563, %r17, %r947;
	mul.lo.s32 	%r564, %r563, 5;
	mul.wide.u32 	%rd17, %r564, 4;
	add.s64 	%rd6, %rd5, %rd17;
	@%p5 bra 	$L__BB8_8;
	ld.global.u32 	%r565, [%rd6];
	xor.b32  	%r952, %r952, %r565;
	ld.global.u32 	%r566, [%rd6+4];
	xor.b32  	%r951, %r951, %r566;
	ld.global.u32 	%r567, [%rd6+8];
	xor.b32  	%r950, %r950, %r567;
	ld.global.u32 	%r568, [%rd6+12];
	xor.b32  	%r949, %r949, %r568;
	ld.global.u32 	%r569, [%rd6+16];
	xor.b32  	%r948, %r948, %r569;
$L__BB8_8:
	and.b32  	%r571, %r561, 2;
	setp.eq.s32 	%p6, %r571, 0;
	@%p6 bra 	$L__BB8_10;
	ld.global.u32 	%r572, [%rd6+20];
	xor.b32  	%r952, %r952, %r572;
	ld.global.u32 	%r573, [%rd6+24];
	xor.b32  	%r951, %r951, %r573;
	ld.global.u32 	%r574, [%rd6+28];
	xor.b32  	%r950, %r950, %r574;
	ld.global.u32 	%r575, [%rd6+32];
	xor.b32  	%r949, %r949, %r575;
	ld.global.u32 	%r576, [%rd6+36];
	xor.b32  	%r948, %r948, %r576;
$L__BB8_10:
	and.b32  	%r578, %r561, 4;
	setp.eq.s32 	%p7, %r578, 0;
	@%p7 bra 	$L__BB8_12;
	ld.global.u32 	%r579, [%rd6+40];
	xor.b32  	%r952, %r952, %r579;
	ld.global.u32 	%r580, [%rd6+44];
	xor.b32  	%r951, %r951, %r580;
	ld.global.u32 	%r581, [%rd6+48];
	xor.b32  	%r950, %r950, %r581;
	ld.global.u32 	%r582, [%rd6+52];
	xor.b32  	%r949, %r949, %r582;
	ld.global.u32 	%r583, [%rd6+56];
	xor.b32  	%r948, %r948, %r583;
$L__BB8_12:
	and.b32  	%r585, %r561, 8;
	setp.eq.s32 	%p8, %r585, 0;
	@%p8 bra 	$L__BB8_14;
	ld.global.u32 	%r586, [%rd6+60];
	xor.b32  	%r952, %r952, %r586;
	ld.global.u32 	%r587, [%rd6+64];
	xor.b32  	%r951, %r951, %r587;
	ld.global.u32 	%r588, [%rd6+68];
	xor.b32  	%r950, %r950, %r588;
	ld.global.u32 	%r589, [%rd6+72];
	xor.b32  	%r949, %r949, %r589;
	ld.global.u32 	%r590, [%rd6+76];
	xor.b32  	%r948, %r948, %r590;
$L__BB8_14:
	and.b32  	%r592, %r561, 16;
	setp.eq.s32 	%p9, %r592, 0;
	@%p9 bra 	$L__BB8_16;
	ld.global.u32 	%r593, [%rd6+80];
	xor.b32  	%r952, %r952, %r593;
	ld.global.u32 	%r594, [%rd6+84];
	xor.b32  	%r951, %r951, %r594;
	ld.global.u32 	%r595, [%rd6+88];
	xor.b32  	%r950, %r950, %r595;
	ld.global.u32 	%r596, [%rd6+92];
	xor.b32  	%r949, %r949, %r596;
	ld.global.u32 	%r597, [%rd6+96];
	xor.b32  	%r948, %r948, %r597;
$L__BB8_16:
	and.b32  	%r599, %r561, 32;
	setp.eq.s32 	%p10, %r599, 0;
	@%p10 bra 	$L__BB8_18;
	ld.global.u32 	%r600, [%rd6+100];
	xor.b32  	%r952, %r952, %r600;
	ld.global.u32 	%r601, [%rd6+104];
	xor.b32  	%r951, %r951, %r601;
	ld.global.u32 	%r602, [%rd6+108];
	xor.b32  	%r950, %r950, %r602;
	ld.global.u32 	%r603, [%rd6+112];
	xor.b32  	%r949, %r949, %r603;
	ld.global.u32 	%r604, [%rd6+116];
	xor.b32  	%r948, %r948, %r604;
$L__BB8_18:
	and.b32  	%r606, %r561, 64;
	setp.eq.s32 	%p11, %r606, 0;
	@%p11 bra 	$L__BB8_20;
	ld.global.u32 	%r607, [%rd6+120];
	xor.b32  	%r952, %r952, %r607;
	ld.global.u32 	%r608, [%rd6+124];
	xor.b32  	%r951, %r951, %r608;
	ld.global.u32 	%r609, [%rd6+128];
	xor.b32  	%r950, %r950, %r609;
	ld.global.u32 	%r610, [%rd6+132];
	xor.b32  	%r949, %r949, %r610;
	ld.global.u32 	%r611, [%rd6+136];
	xor.b32  	%r948, %r948, %r611;
$L__BB8_20:
	and.b32  	%r613, %r561, 128;
	setp.eq.s32 	%p12, %r613, 0;
	@%p12 bra 	$L__BB8_22;
	ld.global.u32 	%r614, [%rd6+140];
	xor.b32  	%r952, %r952, %r614;
	ld.global.u32 	%r615, [%rd6+144];
	xor.b32  	%r951, %r951, %r615;
	ld.global.u32 	%r616, [%rd6+148];
	xor.b32  	%r950, %r950, %r616;
	ld.global.u32 	%r617, [%rd6+152];
	xor.b32  	%r949, %r949, %r617;
	ld.global.u32 	%r618, [%rd6+156];
	xor.b32  	%r948, %r948, %r618;
$L__BB8_22:
	and.b32  	%r620, %r561, 256;
	setp.eq.s32 	%p13, %r620, 0;
	@%p13 bra 	$L__BB8_24;
	ld.global.u32 	%r621, [%rd6+160];
	xor.b32  	%r952, %r952, %r621;
	ld.global.u32 	%r622, [%rd6+164];
	xor.b32  	%r951, %r951, %r622;
	ld.global.u32 	%r623, [%rd6+168];
	xor.b32  	%r950, %r950, %r623;
	ld.global.u32 	%r624, [%rd6+172];
	xor.b32  	%r949, %r949, %r624;
	ld.global.u32 	%r625, [%rd6+176];
	xor.b32  	%r948, %r948, %r625;
$L__BB8_24:
	and.b32  	%r627, %r561, 512;
	setp.eq.s32 	%p14, %r627, 0;
	@%p14 bra 	$L__BB8_26;
	ld.global.u32 	%r628, [%rd6+180];
	xor.b32  	%r952, %r952, %r628;
	ld.global.u32 	%r629, [%rd6+184];
	xor.b32  	%r951, %r951, %r629;
	ld.global.u32 	%r630, [%rd6+188];
	xor.b32  	%r950, %r950, %r630;
	ld.global.u32 	%r631, [%rd6+192];
	xor.b32  	%r949, %r949, %r631;
	ld.global.u32 	%r632, [%rd6+196];
	xor.b32  	%r948, %r948, %r632;
$L__BB8_26:
	and.b32  	%r634, %r561, 1024;
	setp.eq.s32 	%p15, %r634, 0;
	@%p15 bra 	$L__BB8_28;
	ld.global.u32 	%r635, [%rd6+200];
	xor.b32  	%r952, %r952, %r635;
	ld.global.u32 	%r636, [%rd6+204];
	xor.b32  	%r951, %r951, %r636;
	ld.global.u32 	%r637, [%rd6+208];
	xor.b32  	%r950, %r950, %r637;
	ld.global.u32 	%r638, [%rd6+212];
	xor.b32  	%r949, %r949, %r638;
	ld.global.u32 	%r639, [%rd6+216];
	xor.b32  	%r948, %r948, %r639;
$L__BB8_28:
	and.b32  	%r641, %r561, 2048;
	setp.eq.s32 	%p16, %r641, 0;
	@%p16 bra 	$L__BB8_30;
	ld.global.u32 	%r642, [%rd6+220];
	xor.b32  	%r952, %r952, %r642;
	ld.global.u32 	%r643, [%rd6+224];
	xor.b32  	%r951, %r951, %r643;
	ld.global.u32 	%r644, [%rd6+228];
	xor.b32  	%r950, %r950, %r644;
	ld.global.u32 	%r645, [%rd6+232];
	xor.b32  	%r949, %r949, %r645;
	ld.global.u32 	%r646, [%rd6+236];
	xor.b32  	%r948, %r948, %r646;
$L__BB8_30:
	and.b32  	%r648, %r561, 4096;
	setp.eq.s32 	%p17, %r648, 0;
	@%p17 bra 	$L__BB8_32;
	ld.global.u32 	%r649, [%rd6+240];
	xor.b32  	%r952, %r952, %r649;
	ld.global.u32 	%r650, [%rd6+244];
	xor.b32  	%r951, %r951, %r650;
	ld.global.u32 	%r651, [%rd6+248];
	xor.b32  	%r950, %r950, %r651;
	ld.global.u32 	%r652, [%rd6+252];
	xor.b32  	%r949, %r949, %r652;
	ld.global.u32 	%r653, [%rd6+256];
	xor.b32  	%r948, %r948, %r653;
$L__BB8_32:
	and.b32  	%r655, %r561, 8192;
	setp.eq.s32 	%p18, %r655, 0;
	@%p18 bra 	$L__BB8_34;
	ld.global.u32 	%r656, [%rd6+260];
	xor.b32  	%r952, %r952, %r656;
	ld.global.u32 	%r657, [%rd6+264];
	xor.b32  	%r951, %r951, %r657;
	ld.global.u32 	%r658, [%rd6+268];
	xor.b32  	%r950, %r950, %r658;
	ld.global.u32 	%r659, [%rd6+272];
	xor.b32  	%r949, %r949, %r659;
	ld.global.u32 	%r660, [%rd6+276];
	xor.b32  	%r948, %r948, %r660;
$L__BB8_34:
	and.b32  	%r662, %r561, 16384;
	setp.eq.s32 	%p19, %r662, 0;
	@%p19 bra 	$L__BB8_36;
	ld.global.u32 	%r663, [%rd6+280];
	xor.b32  	%r952, %r952, %r663;
	ld.global.u32 	%r664, [%rd6+284];
	xor.b32  	%r951, %r951, %r664;
	ld.global.u32 	%r665, [%rd6+288];
	xor.b32  	%r950, %r950, %r665;
	ld.global.u32 	%r666, [%rd6+292];
	xor.b32  	%r949, %r949, %r666;
	ld.global.u32 	%r667, [%rd6+296];
	xor.b32  	%r948, %r948, %r667;
$L__BB8_36:
	and.b32  	%r669, %r561, 32768;
	setp.eq.s32 	%p20, %r669, 0;
	@%p20 bra 	$L__BB8_38;
	ld.global.u32 	%r670, [%rd6+300];
	xor.b32  	%r952, %r952, %r670;
	ld.global.u32 	%r671, [%rd6+304];
	xor.b32  	%r951, %r951, %r671;
	ld.global.u32 	%r672, [%rd6+308];
	xor.b32  	%r950, %r950, %r672;
	ld.global.u32 	%r673, [%rd6+312];
	xor.b32  	%r949, %r949, %r673;
	ld.global.u32 	%r674, [%rd6+316];
	xor.b32  	%r948, %r948, %r674;
$L__BB8_38:
	add.s32 	%r947, %r947, 16;
	setp.ne.s32 	%p21, %r947, 32;
	@%p21 bra 	$L__BB8_6;
	mad.lo.s32 	%r675, %r941, -31, %r17;
	add.s32 	%r941, %r675, 1;
	setp.ne.s32 	%p22, %r941, 5;
	@%p22 bra 	$L__BB8_5;
	st.local.u32 	[%rd1+4], %r952;
	st.local.v2.u32 	[%rd1+8], {%r951, %r950};
	st.local.v2.u32 	[%rd1+16], {%r949, %r948};
	setp.eq.s64 	%p23, %rd4, 1;
	@%p23 bra 	$L__BB8_115;
	mov.b32 	%r948, 0;
	mov.u32 	%r1041, %r948;
	mov.u32 	%r1042, %r948;
	mov.u32 	%r951, %r948;
	mov.u32 	%r952, %r948;
	mov.u32 	%r1033, %r948;
$L__BB8_42:
	mul.wide.u32 	%rd18, %r1033, 4;
	add.s64 	%rd19, %rd1, %rd18;
	ld.local.u32 	%r192, [%rd19+4];
	shl.b32 	%r193, %r1033, 5;
	mov.b32 	%r1039, 0;
$L__BB8_43:
	.pragma "nounroll";
	shr.u32 	%r678, %r192, %r1039;
	and.b32  	%r679, %r678, 1;
	setp.eq.b32 	%p24, %r679, 1;
	not.pred 	%p25, %p24;
	add.s32 	%r680, %r193, %r1039;
	mul.lo.s32 	%r681, %r680, 5;
	mul.wide.u32 	%rd20, %r681, 4;
	add.s64 	%rd7, %rd5, %rd20;
	@%p25 bra 	$L__BB8_45;
	ld.global.u32 	%r682, [%rd7];
	xor.b32  	%r952, %r952, %r682;
	ld.global.u32 	%r683, [%rd7+4];
	xor.b32  	%r951, %r951, %r683;
	ld.global.u32 	%r684, [%rd7+8];
	xor.b32  	%r1042, %r1042, %r684;
	ld.global.u32 	%r685, [%rd7+12];
	xor.b32  	%r1041, %r1041, %r685;
	ld.global.u32 	%r686, [%rd7+16];
	xor.b32  	%r948, %r948, %r686;
$L__BB8_45:
	and.b32  	%r688, %r678, 2;
	setp.eq.s32 	%p26, %r688, 0;
	@%p26 bra 	$L__BB8_47;
	ld.global.u32 	%r689, [%rd7+20];
	xor.b32  	%r952, %r952, %r689;
	ld.global.u32 	%r690, [%rd7+24];
	xor.b32  	%r951, %r951, %r690;
	ld.global.u32 	%r691, [%rd7+28];
	xor.b32  	%r1042, %r1042, %r691;
	ld.global.u32 	%r692, [%rd7+32];
	xor.b32  	%r1041, %r1041, %r692;
	ld.global.u32 	%r693, [%rd7+36];
	xor.b32  	%r948, %r948, %r693;
$L__BB8_47:
	and.b32  	%r695, %r678, 4;
	setp.eq.s32 	%p27, %r695, 0;
	@%p27 bra 	$L__BB8_49;
	ld.global.u32 	%r696, [%rd7+40];
	xor.b32  	%r952, %r952, %r696;
	ld.global.u32 	%r697, [%rd7+44];
	xor.b32  	%r951, %r951, %r697;
	ld.global.u32 	%r698, [%rd7+48];
	xor.b32  	%r1042, %r1042, %r698;
	ld.global.u32 	%r699, [%rd7+52];
	xor.b32  	%r1041, %r1041, %r699;
	ld.global.u32 	%r700, [%rd7+56];
	xor.b32  	%r948, %r948, %r700;
$L__BB8_49:
	and.b32  	%r702, %r678, 8;
	setp.eq.s32 	%p28, %r702, 0;
	@%p28 bra 	$L__BB8_51;
	ld.global.u32 	%r703, [%rd7+60];
	xor.b32  	%r952, %r952, %r703;
	ld.global.u32 	%r704, [%rd7+64];
	xor.b32  	%r951, %r951, %r704;
	ld.global.u32 	%r705, [%rd7+68];
	xor.b32  	%r1042, %r1042, %r705;
	ld.global.u32 	%r706, [%rd7+72];
	xor.b32  	%r1041, %r1041, %r706;
	ld.global.u32 	%r707, [%rd7+76];
	xor.b32  	%r948, %r948, %r707;
$L__BB8_51:
	and.b32  	%r709, %r678, 16;
	setp.eq.s32 	%p29, %r709, 0;
	@%p29 bra 	$L__BB8_53;
	ld.global.u32 	%r710, [%rd7+80];
	xor.b32  	%r952, %r952, %r710;
	ld.global.u32 	%r711, [%rd7+84];
	xor.b32  	%r951, %r951, %r711;
	ld.global.u32 	%r712, [%rd7+88];
	xor.b32  	%r1042, %r1042, %r712;
	ld.global.u32 	%r713, [%rd7+92];
	xor.b32  	%r1041, %r1041, %r713;
	ld.global.u32 	%r714, [%rd7+96];
	xor.b32  	%r948, %r948, %r714;
$L__BB8_53:
	and.b32  	%r716, %r678, 32;
	setp.eq.s32 	%p30, %r716, 0;
	@%p30 bra 	$L__BB8_55;
	ld.global.u32 	%r717, [%rd7+100];
	xor.b32  	%r952, %r952, %r717;
	ld.global.u32 	%r718, [%rd7+104];
	xor.b32  	%r951, %r951, %r718;
	ld.global.u32 	%r719, [%rd7+108];
	xor.b32  	%r1042, %r1042, %r719;
	ld.global.u32 	%r720, [%rd7+112];
	xor.b32  	%r1041, %r1041, %r720;
	ld.global.u32 	%r721, [%rd7+116];
	xor.b32  	%r948, %r948, %r721;
$L__BB8_55:
	and.b32  	%r723, %r678, 64;
	setp.eq.s32 	%p31, %r723, 0;
	@%p31 bra 	$L__BB8_57;
	ld.global.u32 	%r724, [%rd7+120];
	xor.b32  	%r952, %r952, %r724;
	ld.global.u32 	%r725, [%rd7+124];
	xor.b32  	%r951, %r951, %r725;
	ld.global.u32 	%r726, [%rd7+128];
	xor.b32  	%r1042, %r1042, %r726;
	ld.global.u32 	%r727, [%rd7+132];
	xor.b32  	%r1041, %r1041, %r727;
	ld.global.u32 	%r728, [%rd7+136];
	xor.b32  	%r948, %r948, %r728;
$L__BB8_57:
	and.b32  	%r730, %r678, 128;
	setp.eq.s32 	%p32, %r730, 0;
	@%p32 bra 	$L__BB8_59;
	ld.global.u32 	%r731, [%rd7+140];
	xor.b32  	%r952, %r952, %r731;
	ld.global.u32 	%r732, [%rd7+144];
	xor.b32  	%r951, %r951, %r732;
	ld.global.u32 	%r733, [%rd7+148];
	xor.b32  	%r1042, %r1042, %r733;
	ld.global.u32 	%r734, [%rd7+152];
	xor.b32  	%r1041, %r1041, %r734;
	ld.global.u32 	%r735, [%rd7+156];
	xor.b32  	%r948, %r948, %r735;
$L__BB8_59:
	and.b32  	%r737, %r678, 256;
	setp.eq.s32 	%p33, %r737, 0;
	@%p33 bra 	$L__BB8_61;
	ld.global.u32 	%r738, [%rd7+160];
	xor.b32  	%r952, %r952, %r738;
	ld.global.u32 	%r739, [%rd7+164];
	xor.b32  	%r951, %r951, %r739;
	ld.global.u32 	%r740, [%rd7+168];
	xor.b32  	%r1042, %r1042, %r740;
	ld.global.u32 	%r741, [%rd7+172];
	xor.b32  	%r1041, %r1041, %r741;
	ld.global.u32 	%r742, [%rd7+176];
	xor.b32  	%r948, %r948, %r742;
$L__BB8_61:
	and.b32  	%r744, %r678, 512;
	setp.eq.s32 	%p34, %r744, 0;
	@%p34 bra 	$L__BB8_63;
	ld.global.u32 	%r745, [%rd7+180];
	xor.b32  	%r952, %r952, %r745;
	ld.global.u32 	%r746, [%rd7+184];
	xor.b32  	%r951, %r951, %r746;
	ld.global.u32 	%r747, [%rd7+188];
	xor.b32  	%r1042, %r1042, %r747;
	ld.global.u32 	%r748, [%rd7+192];
	xor.b32  	%r1041, %r1041, %r748;
	ld.global.u32 	%r749, [%rd7+196];
	xor.b32  	%r948, %r948, %r749;
$L__BB8_63:
	and.b32  	%r751, %r678, 1024;
	setp.eq.s32 	%p35, %r751, 0;
	@%p35 bra 	$L__BB8_65;
	ld.global.u32 	%r752, [%rd7+200];
	xor.b32  	%r952, %r952, %r752;
	ld.global.u32 	%r753, [%rd7+204];
	xor.b32  	%r951, %r951, %r753;
	ld.global.u32 	%r754, [%rd7+208];
	xor.b32  	%r1042, %r1042, %r754;
	ld.global.u32 	%r755, [%rd7+212];
	xor.b32  	%r1041, %r1041, %r755;
	ld.global.u32 	%r756, [%rd7+216];
	xor.b32  	%r948, %r948, %r756;
$L__BB8_65:
	and.b32  	%r758, %r678, 2048;
	setp.eq.s32 	%p36, %r758, 0;
	@%p36 bra 	$L__BB8_67;
	ld.global.u32 	%r759, [%rd7+220];
	xor.b32  	%r952, %r952, %r759;
	ld.global.u32 	%r760, [%rd7+224];
	xor.b32  	%r951, %r951, %r760;
	ld.global.u32 	%r761, [%rd7+228];
	xor.b32  	%r1042, %r1042, %r761;
	ld.global.u32 	%r762, [%rd7+232];
	xor.b32  	%r1041, %r1041, %r762;
	ld.global.u32 	%r763, [%rd7+236];
	xor.b32  	%r948, %r948, %r763;
$L__BB8_67:
	and.b32  	%r765, %r678, 4096;
	setp.eq.s32 	%p37, %r765, 0;
	@%p37 bra 	$L__BB8_69;
	ld.global.u32 	%r766, [%rd7+240];
	xor.b32  	%r952, %r952, %r766;
	ld.global.u32 	%r767, [%rd7+244];
	xor.b32  	%r951, %r951, %r767;
	ld.global.u32 	%r768, [%rd7+248];
	xor.b32  	%r1042, %r1042, %r768;
	ld.global.u32 	%r769, [%rd7+252];
	xor.b32  	%r1041, %r1041, %r769;
	ld.global.u32 	%r770, [%rd7+256];
	xor.b32  	%r948, %r948, %r770;
$L__BB8_69:
	and.b32  	%r772, %r678, 8192;
	setp.eq.s32 	%p38, %r772, 0;
	@%p38 bra 	$L__BB8_71;
	ld.global.u32 	%r773, [%rd7+260];
	xor.b32  	%r952, %r952, %r773;
	ld.global.u32 	%r774, [%rd7+264];
	xor.b32  	%r951, %r951, %r774;
	ld.global.u32 	%r775, [%rd7+268];
	xor.b32  	%r1042, %r1042, %r775;
	ld.global.u32 	%r776, [%rd7+272];
	xor.b32  	%r1041, %r1041, %r776;
	ld.global.u32 	%r777, [%rd7+276];
	xor.b32  	%r948, %r948, %r777;
$L__BB8_71:
	and.b32  	%r779, %r678, 16384;
	setp.eq.s32 	%p39, %r779, 0;
	@%p39 bra 	$L__BB8_73;
	ld.global.u32 	%r780, [%rd7+280];
	xor.b32  	%r952, %r952, %r780;
	ld.global.u32 	%r781, [%rd7+284];
	xor.b32  	%r951, %r951, %r781;
	ld.global.u32 	%r782, [%rd7+288];
	xor.b32  	%r1042, %r1042, %r782;
	ld.global.u32 	%r783, [%rd7+292];
	xor.b32  	%r1041, %r1041, %r783;
	ld.global.u32 	%r784, [%rd7+296];
	xor.b32  	%r948, %r948, %r784;
$L__BB8_73:
	and.b32  	%r786, %r678, 32768;
	setp.eq.s32 	%p40, %r786, 0;
	@%p40 bra 	$L__BB8_75;
	ld.global.u32 	%r787, [%rd7+300];
	xor.b32  	%r952, %r952, %r787;
	ld.global.u32 	%r788, [%rd7+304];
	xor.b32  	%r951, %r951, %r788;
	ld.global.u32 	%r789, [%rd7+308];
	xor.b32  	%r1042, %r1042, %r789;
	ld.global.u32 	%r790, [%rd7+312];
	xor.b32  	%r1041, %r1041, %r790;
	ld.global.u32 	%r791, [%rd7+316];
	xor.b32  	%r948, %r948, %r791;
$L__BB8_75:
	add.s32 	%r1039, %r1039, 16;
	setp.ne.s32 	%p41, %r1039, 32;
	@%p41 bra 	$L__BB8_43;
	mad.lo.s32 	%r792, %r1033, -31, %r193;
	add.s32 	%r1033, %r792, 1;
	setp.ne.s32 	%p42, %r1033, 5;
	@%p42 bra 	$L__BB8_42;
	st.local.u32 	[%rd1+4], %r952;
	st.local.v2.u32 	[%rd1+8], {%r951, %r1042};
	st.local.v2.u32 	[%rd1+16], {%r1041, %r948};
	setp.ne.s64 	%p43, %rd4, 3;
	@%p43 bra 	$L__BB8_115;
	mov.b32 	%r948, 0;
	mov.u32 	%r1133, %r948;
	mov.u32 	%r1134, %r948;
	mov.u32 	%r951, %r948;
	mov.u32 	%r952, %r948;
	mov.u32 	%r1125, %r948;
$L__BB8_79:
	mul.wide.u32 	%rd21, %r1125, 4;
	add.s64 	%rd22, %rd1, %rd21;
	ld.local.u32 	%r368, [%rd22+4];
	shl.b32 	%r369, %r1125, 5;
	mov.b32 	%r1131, 0;
$L__BB8_80:
	.pragma "nounroll";
	shr.u32 	%r795, %r368, %r1131;
	and.b32  	%r796, %r795, 1;
	setp.eq.b32 	%p44, %r796, 1;
	not.pred 	%p45, %p44;
	add.s32 	%r797, %r369, %r1131;
	mul.lo.s32 	%r798, %r797, 5;
	mul.wide.u32 	%rd23, %r798, 4;
	add.s64 	%rd8, %rd5, %rd23;
	@%p45 bra 	$L__BB8_82;
	ld.global.u32 	%r799, [%rd8];
	xor.b32  	%r952, %r952, %r799;
	ld.global.u32 	%r800, [%rd8+4];
	xor.b32  	%r951, %r951, %r800;
	ld.global.u32 	%r801, [%rd8+8];
	xor.b32  	%r1134, %r1134, %r801;
	ld.global.u32 	%r802, [%rd8+12];
	xor.b32  	%r1133, %r1133, %r802;
	ld.global.u32 	%r803, [%rd8+16];
	xor.b32  	%r948, %r948, %r803;
$L__BB8_82:
	and.b32  	%r805, %r795, 2;
	setp.eq.s32 	%p46, %r805, 0;
	@%p46 bra 	$L__BB8_84;
	ld.global.u32 	%r806, [%rd8+20];
	xor.b32  	%r952, %r952, %r806;
	ld.global.u32 	%r807, [%rd8+24];
	xor.b32  	%r951, %r951, %r807;
	ld.global.u32 	%r808, [%rd8+28];
	xor.b32  	%r1134, %r1134, %r808;
	ld.global.u32 	%r809, [%rd8+32];
	xor.b32  	%r1133, %r1133, %r809;
	ld.global.u32 	%r810, [%rd8+36];
	xor.b32  	%r948, %r948, %r810;
$L__BB8_84:
	and.b32  	%r812, %r795, 4;
	setp.eq.s32 	%p47, %r812, 0;
	@%p47 bra 	$L__BB8_86;
	ld.global.u32 	%r813, [%rd8+40];
	xor.b32  	%r952, %r952, %r813;
	ld.global.u32 	%r814, [%rd8+44];
	xor.b32  	%r951, %r951, %r814;
	ld.global.u32 	%r815, [%rd8+48];
	xor.b32  	%r1134, %r1134, %r815;
	ld.global.u32 	%r816, [%rd8+52];
	xor.b32  	%r1133, %r1133, %r816;
	ld.global.u32 	%r817, [%rd8+56];
	xor.b32  	%r948, %r948, %r817;
$L__BB8_86:
	and.b32  	%r819, %r795, 8;
	setp.eq.s32 	%p48, %r819, 0;
	@%p48 bra 	$L__BB8_88;
	ld.global.u32 	%r820, [%rd8+60];
	xor.b32  	%r952, %r952, %r820;
	ld.global.u32 	%r821, [%rd8+64];
	xor.b32  	%r951, %r951, %r821;
	ld.global.u32 	%r822, [%rd8+68];
	xor.b32  	%r1134, %r1134, %r822;
	ld.global.u32 	%r823, [%rd8+72];
	xor.b32  	%r1133, %r1133, %r823;
	ld.global.u32 	%r824, [%rd8+76];
	xor.b32  	%r948, %r948, %r824;
$L__BB8_88:
	and.b32  	%r826, %r795, 16;
	setp.eq.s32 	%p49, %r826, 0;
	@%p49 bra 	$L__BB8_90;
	ld.global.u32 	%r827, [%rd8+80];
	xor.b32  	%r952, %r952, %r827;
	ld.global.u32 	%r828, [%rd8+84];
	xor.b32  	%r951, %r951, %r828;
	ld.global.u32 	%r829, [%rd8+88];
	xor.b32  	%r1134, %r1134, %r829;
	ld.global.u32 	%r830, [%rd8+92];
	xor.b32  	%r1133, %r1133, %r830;
	ld.global.u32 	%r831, [%rd8+96];
	xor.b32  	%r948, %r948, %r831;
$L__BB8_90:
	and.b32  	%r833, %r795, 32;
	setp.eq.s32 	%p50, %r833, 0;
	@%p50 bra 	$L__BB8_92;
	ld.global.u32 	%r834, [%rd8+100];
	xor.b32  	%r952, %r952, %r834;
	ld.global.u32 	%r835, [%rd8+104];
	xor.b32  	%r951, %r951, %r835;
	ld.global.u32 	%r836, [%rd8+108];
	xor.b32  	%r1134, %r1134, %r836;
	ld.global.u32 	%r837, [%rd8+112];
	xor.b32  	%r1133, %r1133, %r837;
	ld.global.u32 	%r838, [%rd8+116];
	xor.b32  	%r948, %r948, %r838;
$L__BB8_92:
	and.b32  	%r840, %r795, 64;
	setp.eq.s32 	%p51, %r840, 0;
	@%p51 bra 	$L__BB8_94;
	ld.global.u32 	%r841, [%rd8+120];
	xor.b32  	%r952, %r952, %r841;
	ld.global.u32 	%r842, [%rd8+124];
	xor.b32  	%r951, %r951, %r842;
	ld.global.u32 	%r843, [%rd8+128];
	xor.b32  	%r1134, %r1134, %r843;
	ld.global.u32 	%r844, [%rd8+132];
	xor.b32  	%r1133, %r1133, %r844;
	ld.global.u32 	%r845, [%rd8+136];
	xor.b32  	%r948, %r948, %r845;
$L__BB8_94:
	and.b32  	%r847, %r795, 128;
	setp.eq.s32 	%p52, %r847, 0;
	@%p52 bra 	$L__BB8_96;
	ld.global.u32 	%r848, [%rd8+140];
	xor.b32  	%r952, %r952, %r848;
	ld.global.u32 	%r849, [%rd8+144];
	xor.b32  	%r951, %r951, %r849;
	ld.global.u32 	%r850, [%rd8+148];
	xor.b32  	%r1134, %r1134, %r850;
	ld.global.u32 	%r851, [%rd8+152];
	xor.b32  	%r1133, %r1133, %r851;
	ld.global.u32 	%r852, [%rd8+156];
	xor.b32  	%r948, %r948, %r852;
$L__BB8_96:
	and.b32  	%r854, %r795, 256;
	setp.eq.s32 	%p53, %r854, 0;
	@%p53 bra 	$L__BB8_98;
	ld.global.u32 	%r855, [%rd8+160];
	xor.b32  	%r952, %r952, %r855;
	ld.global.u32 	%r856, [%rd8+164];
	xor.b32  	%r951, %r951, %r856;
	ld.global.u32 	%r857, [%rd8+168];
	xor.b32  	%r1134, %r1134, %r857;
	ld.global.u32 	%r858, [%rd8+172];
	xor.b32  	%r1133, %r1133, %r858;
	ld.global.u32 	%r859, [%rd8+176];
	xor.b32  	%r948, %r948, %r859;
$L__BB8_98:
	and.b32  	%r861, %r795, 512;
	setp.eq.s32 	%p54, %r861, 0;
	@%p54 bra 	$L__BB8_100;
	ld.global.u32 	%r862, [%rd8+180];
	xor.b32  	%r952, %r952, %r862;
	ld.global.u32 	%r863, [%rd8+184];
	xor.b32  	%r951, %r951, %r863;
	ld.global.u32 	%r864, [%rd8+188];
	xor.b32  	%r1134, %r1134, %r864;
	ld.global.u32 	%r865, [%rd8+192];
	xor.b32  	%r1133, %r1133, %r865;
	ld.global.u32 	%r866, [%rd8+196];
	xor.b32  	%r948, %r948, %r866;
$L__BB8_100:
	and.b32  	%r868, %r795, 1024;
	setp.eq.s32 	%p55, %r868, 0;
	@%p55 bra 	$L__BB8_102;
	ld.global.u32 	%r869, [%rd8+200];
	xor.b32  	%r952, %r952, %r869;
	ld.global.u32 	%r870, [%rd8+204];
	xor.b32  	%r951, %r951, %r870;
	ld.global.u32 	%r871, [%rd8+208];
	xor.b32  	%r1134, %r1134, %r871;
	ld.global.u32 	%r872, [%rd8+212];
	xor.b32  	%r1133, %r1133, %r872;
	ld.global.u32 	%r873, [%rd8+216];
	xor.b32  	%r948, %r948, %r873;
$L__BB8_102:
	and.b32  	%r875, %r795, 2048;
	setp.eq.s32 	%p56, %r875, 0;
	@%p56 bra 	$L__BB8_104;
	ld.global.u32 	%r876, [%rd8+220];
	xor.b32  	%r952, %r952, %r876;
	ld.global.u32 	%r877, [%rd8+224];
	xor.b32  	%r951, %r951, %r877;
	ld.global.u32 	%r878, [%rd8+228];
	xor.b32  	%r1134, %r1134, %r878;
	ld.global.u32 	%r879, [%rd8+232];
	xor.b32  	%r1133, %r1133, %r879;
	ld.global.u32 	%r880, [%rd8+236];
	xor.b32  	%r948, %r948, %r880;
$L__BB8_104:
	and.b32  	%r882, %r795, 4096;
	setp.eq.s32 	%p57, %r882, 0;
	@%p57 bra 	$L__BB8_106;
	ld.global.u32 	%r883, [%rd8+240];
	xor.b32  	%r952, %r952, %r883;
	ld.global.u32 	%r884, [%rd8+244];
	xor.b32  	%r951, %r951, %r884;
	ld.global.u32 	%r885, [%rd8+248];
	xor.b32  	%r1134, %r1134, %r885;
	ld.global.u32 	%r886, [%rd8+252];
	xor.b32  	%r1133, %r1133, %r886;
	ld.global.u32 	%r887, [%rd8+256];
	xor.b32  	%r948, %r948, %r887;
$L__BB8_106:
	and.b32  	%r889, %r795, 8192;
	setp.eq.s32 	%p58, %r889, 0;
	@%p58 bra 	$L__BB8_108;
	ld.global.u32 	%r890, [%rd8+260];
	xor.b32  	%r952, %r952, %r890;
	ld.global.u32 	%r891, [%rd8+264];
	xor.b32  	%r951, %r951, %r891;
	ld.global.u32 	%r892, [%rd8+268];
	xor.b32  	%r1134, %r1134, %r892;
	ld.global.u32 	%r893, [%rd8+272];
	xor.b32  	%r1133, %r1133, %r893;
	ld.global.u32 	%r894, [%rd8+276];
	xor.b32  	%r948, %r948, %r894;
$L__BB8_108:
	and.b32  	%r896, %r795, 16384;
	setp.eq.s32 	%p59, %r896, 0;
	@%p59 bra 	$L__BB8_110;
	ld.global.u32 	%r897, [%rd8+280];
	xor.b32  	%r952, %r952, %r897;
	ld.global.u32 	%r898, [%rd8+284];
	xor.b32  	%r951, %r951, %r898;
	ld.global.u32 	%r899, [%rd8+288];
	xor.b32  	%r1134, %r1134, %r899;
	ld.global.u32 	%r900, [%rd8+292];
	xor.b32  	%r1133, %r1133, %r900;
	ld.global.u32 	%r901, [%rd8+296];
	xor.b32  	%r948, %r948, %r901;
$L__BB8_110:
	and.b32  	%r903, %r795, 32768;
	setp.eq.s32 	%p60, %r903, 0;
	@%p60 bra 	$L__BB8_112;
	ld.global.u32 	%r904, [%rd8+300];
	xor.b32  	%r952, %r952, %r904;
	ld.global.u32 	%r905, [%rd8+304];
	xor.b32  	%r951, %r951, %r905;
	ld.global.u32 	%r906, [%rd8+308];
	xor.b32  	%r1134, %r1134, %r906;
	ld.global.u32 	%r907, [%rd8+312];
	xor.b32  	%r1133, %r1133, %r907;
	ld.global.u32 	%r908, [%rd8+316];
	xor.b32  	%r948, %r948, %r908;
$L__BB8_112:
	add.s32 	%r1131, %r1131, 16;
	setp.ne.s32 	%p61, %r1131, 32;
	@%p61 bra 	$L__BB8_80;
	mad.lo.s32 	%r909, %r1125, -31, %r369;
	add.s32 	%r1125, %r909, 1;
	setp.ne.s32 	%p62, %r1125, 5;
	@%p62 bra 	$L__BB8_79;
	st.local.u32 	[%rd1+4], %r952;
	st.local.v2.u32 	[%rd1+8], {%r951, %r1134};
	st.local.v2.u32 	[%rd1+16], {%r1133, %r948};
$L__BB8_115:
	shr.u64 	%rd27, %rd3, 2;
	add.s32 	%r935, %r935, 1;
	setp.gt.u64 	%p63, %rd3, 3;
	@%p63 bra 	$L__BB8_3;
$L__BB8_116:
	shr.u32 	%r910, %r952, 2;
	xor.b32  	%r911, %r910, %r952;
	shl.b32 	%r912, %r948, 4;
	shl.b32 	%r913, %r911, 1;
	xor.b32  	%r914, %r913, %r912;
	xor.b32  	%r915, %r914, %r911;
	xor.b32  	%r916, %r915, %r948;
	add.s32 	%r917, %r2, %r916;
	add.s32 	%r918, %r917, 362437;
	shr.u32 	%r919, %r951, 2;
	xor.b32  	%r920, %r919, %r951;
	shl.b32 	%r921, %r916, 4;
	shl.b32 	%r922, %r920, 1;
	xor.b32  	%r923, %r922, %r921;
	xor.b32  	%r924, %r923, %r920;
	xor.b32  	%r925, %r924, %r916;
	add.s32 	%r926, %r2, %r925;
	add.s32 	%r927, %r926, 724874;
	cvt.rn.f32.u32 	%f1, %r918;
	fma.rn.f32 	%f2, %f1, 0f2F800000, 0f2F000000;
	cvt.rn.f32.u32 	%f3, %r927;
	fma.rn.f32 	%f4, %f3, 0f30C90FDB, 0f30490FDB;
	setp.lt.f32 	%p64, %f2, 0f00800000;
	mul.f32 	%f5, %f2, 0f4B000000;
	selp.f32 	%f6, %f5, %f2, %p64;
	selp.f32 	%f7, 0fC1B80000, 0f00000000, %p64;
	mov.b32 	%r928, %f6;
	add.s32 	%r929, %r928, -1059760811;
	and.b32  	%r930, %r929, -8388608;
	sub.s32 	%r931, %r928, %r930;
	mov.b32 	%f8, %r931;
	cvt.rn.f32.s32 	%f9, %r930;
	fma.rn.f32 	%f10, %f9, 0f34000000, %f7;
	add.f32 	%f11, %f8, 0fBF800000;
	fma.rn.f32 	%f12, %f11, 0fBE055027, 0f3E1039F6;
	fma.rn.f32 	%f13, %f12, %f11, 0fBDF8CDCC;
	fma.rn.f32 	%f14, %f13, %f11, 0f3E0F2955;
	fma.rn.f32 	%f15, %f14, %f11, 0fBE2AD8B9;
	fma.rn.f32 	%f16, %f15, %f11, 0f3E4CED0B;
	fma.rn.f32 	%f17, %f16, %f11, 0fBE7FFF22;
	fma.rn.f32 	%f18, %f17, %f11, 0f3EAAAA78;
	fma.rn.f32 	%f19, %f18, %f11, 0fBF000000;
	mul.f32 	%f20, %f11, %f19;
	fma.rn.f32 	%f21, %f20, %f11, %f11;
	fma.rn.f32 	%f22, %f10, 0f3F317218, %f21;
	setp.gt.u32 	%p65, %r928, 2139095039;
	fma.rn.f32 	%f23, %f6, 0f7F800000, 0f7F800000;
	selp.f32 	%f24, %f23, %f22, %p65;
	setp.eq.f32 	%p66, %f6, 0f00000000;
	mul.f32 	%f25, %f24, 0fC0000000;
	selp.f32 	%f26, 0f7F800000, %f25, %p66;
	sqrt.rn.f32 	%f27, %f26;
	sin.approx.f32 	%f28, %f4;
	mul.f32 	%f29, %f27, %f28;
	mul.f32 	%f30, %f29, 0f3DCCCCCD;
	cvta.to.global.u64 	%rd24, %rd10;
	shl.b64 	%rd25, %rd2, 2;
	add.s64 	%rd26, %rd24, %rd25;
	st.global.f32 	[%rd26], %f30;
$L__BB8_117:
	ret;

}


// ===== COMPILED SASS (sm_100) =====

	.target	sm_100

	.elftype	@"ET_EXEC"


//--------------------- .note.nv.tkinfo           --------------------------
	.section	.note.nv.tkinfo,"",@"SHT_NOTE"
	.sectionflags	@"SHF_NOTE_NV_TKINFO"
	.tkinfo
        /*0018*/ 	.word	0x00000002
        /*0030*/ 	.string	""
        /*0030*/ 	.string	"ptxas"
        /*0030*/ 	.string	"Cuda compilation tools, release 13.0, V13.0.88"
        /*0030*/ 	.string	"Build cuda_13.0.r13.0/compiler.36424714_0"
        /*0030*/ 	.string	"-arch sm_100 -m 64 "



//--------------------- .note.nv.cuinfo           --------------------------
	.section	.note.nv.cuinfo,"",@"SHT_NOTE"
	.sectionflags	@"SHF_NOTE_NV_CUINFO"
        /*0018*/ 	.short	0x0002
        /*001a*/ 	.short	0x0064
        /*001c*/ 	.short	0x0082
	.zero		2


//--------------------- .nv.info                  --------------------------
	.section	.nv.info,"",@"SHT_CUDA_INFO"
	.align	4


	//----- nvinfo : EIATTR_REGCOUNT
	.align		4
        /*0000*/ 	.byte	0x04, 0x2f
        /*0002*/ 	.short	(.L_10 - .L_9)
	.align		4
.L_9:
        /*0004*/ 	.word	index@(_Z13convolution2DPfS_S_iiiii)
        /*0008*/ 	.word	0x00000020


	//----- nvinfo : EIATTR_FRAME_SIZE
	.align		4
.L_10:
        /*000c*/ 	.byte	0x04, 0x11
        /*000e*/ 	.short	(.L_12 - .L_11)
	.align		4
.L_11:
        /*0010*/ 	.word	index@(_Z13convolution2DPfS_S_iiiii)
        /*0014*/ 	.word	0x00000000


	//----- nvinfo : EIATTR_REGCOUNT
	.align		4
.L_12:
        /*0018*/ 	.byte	0x04, 0x2f
        /*001a*/ 	.short	(.L_14 - .L_13)
	.align		4
.L_13:
        /*001c*/ 	.word	index@(_Z12maxPooling2DPfS_Piiiiii)
        /*0020*/ 	.word	0x00000020


	//----- nvinfo : EIATTR_FRAME_SIZE
	.align		4
.L_14:
        /*0024*/ 	.byte	0x04, 0x11
        /*0026*/ 	.short	(.L_16 - .L_15)
	.align		4
.L_15:
        /*0028*/ 	.word	index@(_Z12maxPooling2DPfS_Piiiiii)
        /*002c*/ 	.word	0x00000000


	//----- nvinfo : EIATTR_REGCOUNT
	.align		4
.L_16:
        /*0030*/ 	.byte	0x04, 0x2f
        /*0032*/ 	.short	(.L_18 - .L_17)
	.align		4
.L_17:
        /*0034*/ 	.word	index@(_Z4reluPfS_i)
        /*0038*/ 	.word	0x0000000a


	//----- nvinfo : EIATTR_FRAME_SIZE
	.align		4
.L_18:
        /*003c*/ 	.byte	0x04, 0x11
        /*003e*/ 	.short	(.L_20 - .L_19)
	.align		4
.L_19:
        /*0040*/ 	.word	index@(_Z4reluPfS_i)
        /*0044*/ 	.word	0x00000000


	//----- nvinfo : EIATTR_REGCOUNT
	.align		4
.L_20:
        /*0048*/ 	.byte	0x04, 0x2f
        /*004a*/ 	.short	(.L_22 - .L_21)
	.align		4
.L_21:
        /*004c*/ 	.word	index@(_Z7softmaxPfS_ii)
        /*0050*/ 	.word	0x0000001c


	//----- nvinfo : EIATTR_FRAME_SIZE
	.align		4
.L_22:
        /*0054*/ 	.byte	0x04, 0x11
        /*0056*/ 	.short	(.L_24 - .L_23)
	.align		4
.L_23:
        /*0058*/ 	.word	index@($__internal_1_$__cuda_sm3x_div_rn_noftz_f32_slowpath)
        /*005c*/ 	.word	0x00000000


	//----- nvinfo : EIATTR_FRAME_SIZE
	.align		4
.L_24:
        /*0060*/ 	.byte	0x04, 0x11
        /*0062*/ 	.short	(.L_26 - .L_25)
	.align		4
.L_25:
        /*0064*/ 	.word	index@(_Z7softmaxPfS_ii)
        /*0068*/ 	.word	0x00000000


	//----- nvinfo : EIATTR_REGCOUNT
	.align		4
.L_26:
        /*006c*/ 	.byte	0x04, 0x2f
        /*006e*/ 	.short	(.L_28 - .L_27)
	.align		4
.L_27:
        /*0070*/ 	.word	index@(_Z16crossEntropyLossPfPiS_ii)
        /*0074*/ 	.word	0x0000000c


	//----- nvinfo : EIATTR_FRAME_SIZE
	.align		4
.L_28:
        /*0078*/ 	.byte	0x04, 0x11
        /*007a*/ 	.short	(.L_30 - .L_29)
	.align		4
.L_29:
        /*007c*/ 	.word	index@(_Z16crossEntropyLossPfPiS_ii)
        /*0080*/ 	.word	0x00000000


	//----- nvinfo : EIATTR_REGCOUNT
	.align		4
.L_30:
        /*0084*/ 	.byte	0x04, 0x2f
        /*0086*/ 	.short	(.L_32 - .L_31)
	.align		4
.L_31:
        /*0088*/ 	.word	index@(_Z19convolutionBackwardPfS_S_S_S_iiiii)
        /*008c*/ 	.word	0x0000001e


	//----- nvinfo : EIATTR_FRAME_SIZE
	.align		4
.L_32:
        /*0090*/ 	.byte	0x04, 0x11
        /*0092*/ 	.short	(.L_34 - .L_33)
	.align		4
.L_33:
        /*0094*/ 	.word	index@(_Z19convolutionBackwardPfS_S_S_S_iiiii)
        /*0098*/ 	.word	0x00000000


	//----- nvinfo : EIATTR_REGCOUNT
	.align		4
.L_34:
        /*009c*/ 	.byte	0x04, 0x2f
        /*009e*/ 	.short	(.L_36 - .L_35)
	.align		4
.L_35:
        /*00a0*/ 	.word	index@(_Z18maxPoolingBackwardPfPiS_iiii)
        /*00a4*/ 	.word	0x0000000a


	//----- nvinfo : EIATTR_FRAME_SIZE
	.align		4
.L_36:
        /*00a8*/ 	.byte	0x04, 0x11
        /*00aa*/ 	.short	(.L_38 - .L_37)
	.align		4
.L_37:
        /*00ac*/ 	.word	index@(_Z18maxPoolingBackwardPfPiS_iiii)
        /*00b0*/ 	.word	0x00000000


	//----- nvinfo : EIATTR_REGCOUNT
	.align		4
.L_38:
        /*00b4*/ 	.byte	0x04, 0x2f
        /*00b6*/ 	.short	(.L_40 - .L_39)
	.align		4
.L_39:
        /*00b8*/ 	.word	index@(_Z12reluBackwardPfS_S_i)
        /*00bc*/ 	.word	0x0000000c


	//----- nvinfo : EIATTR_FRAME_SIZE
	.align		4
.L_40:
        /*00c0*/ 	.byte	0x04, 0x11
        /*00c2*/ 	.short	(.L_42 - .L_41)
	.align		4
.L_41:
        /*00c4*/ 	.word	index@(_Z12reluBackwardPfS_S_i)
        /*00c8*/ 	.word	0x00000000


	//----- nvinfo : EIATTR_REGCOUNT
	.align		4
.L_42:
        /*00cc*/ 	.byte	0x04, 0x2f
        /*00ce*/ 	.short	(.L_44 - .L_43)
	.align		4
.L_43:
        /*00d0*/ 	.word	index@(_Z17initializeWeightsPfim)
        /*00d4*/ 	.word	0x0000001f


	//----- nvinfo : EIATTR_FRAME_SIZE
	.align		4
.L_44:
        /*00d8*/ 	.byte	0x04, 0x11
        /*00da*/ 	.short	(.L_46 - .L_45)
	.align		4
.L_45:
        /*00dc*/ 	.word	index@($__internal_0_$__cuda_sm20_sqrt_rn_f32_slowpath)
        /*00e0*/ 	.word	0x00000030


	//----- nvinfo : EIATTR_FRAME_SIZE
	.align		4
.L_46:
        /*00e4*/ 	.byte	0x04, 0x11
        /*00e6*/ 	.short	(.L_48 - .L_47)
	.align		4
.L_47:
        /*00e8*/ 	.word	index@(_Z17initializeWeightsPfim)
        /*00ec*/ 	.word	0x00000030


	//----- nvinfo : EIATTR_MIN_STACK_SIZE
	.align		4
.L_48:
        /*00f0*/ 	.byte	0x04, 0x12
        /*00f2*/ 	.short	(.L_50 - .L_49)
	.align		4
.L_49:
        /*00f4*/ 	.word	index@(_Z17initializeWeightsPfim)
        /*00f8*/ 	.word	0x00000030


	//----- nvinfo : EIATTR_MIN_STACK_SIZE
	.align		4
.L_50:
        /*00fc*/ 	.byte	0x04, 0x12
        /*00fe*/ 	.short	(.L_52 - .L_51)
	.align		4
.L_51:
        /*0100*/ 	.word	index@(_Z12reluBackwardPfS_S_i)
        /*0104*/ 	.word	0x00000000


	//----- nvinfo : EIATTR_MIN_STACK_SIZE
	.align		4
.L_52:
        /*0108*/ 	.byte	0x04, 0x12
        /*010a*/ 	.short	(.L_54 - .L_53)
	.align		4
.L_53:
        /*010c*/ 	.word	index@(_Z18maxPoolingBackwardPfPiS_iiii)
        /*0110*/ 	.word	0x00000000


	//----- nvinfo : EIATTR_MIN_STACK_SIZE
	.align		4
.L_54:
        /*0114*/ 	.byte	0x04, 0x12
        /*0116*/ 	.short	(.L_56 - .L_55)
	.align		4
.L_55:
        /*0118*/ 	.word	index@(_Z19convolutionBackwardPfS_S_S_S_iiiii)
        /*011c*/ 	.word	0x00000000


	//----- nvinfo : EIATTR_MIN_STACK_SIZE
	.align		4
.L_56:
        /*0120*/ 	.byte	0x04, 0x12
        /*0122*/ 	.short	(.L_58 - .L_57)
	.align		4
.L_57:
        /*0124*/ 	.word	index@(_Z16crossEntropyLossPfPiS_ii)
        /*0128*/ 	.word	0x00000000


	//----- nvinfo : EIATTR_MIN_STACK_SIZE
	.align		4
.L_58:
        /*012c*/ 	.byte	0x04, 0x12
        /*012e*/ 	.short	(.L_60 - .L_59)
	.align		4
.L_59:
        /*0130*/ 	.word	index@(_Z7softmaxPfS_ii)
        /*0134*/ 	.word	0x00000000


	//----- nvinfo : EIATTR_MIN_STACK_SIZE
	.align		4
.L_60:
        /*0138*/ 	.byte	0x04, 0x12
        /*013a*/ 	.short	(.L_62 - .L_61)
	.align		4
.L_61:
        /*013c*/ 	.word	index@(_Z4reluPfS_i)
        /*0140*/ 	.word	0x00000000


	//----- nvinfo : EIATTR_MIN_STACK_SIZE
	.align		4
.L_62:
        /*0144*/ 	.byte	0x04, 0x12
        /*0146*/ 	.short	(.L_64 - .L_63)
	.align		4
.L_63:
        /*0148*/ 	.word	index@(_Z12maxPooling2DPfS_Piiiiii)
        /*014c*/ 	.word	0x00000000


	//----- nvinfo : EIATTR_MIN_STACK_SIZE
	.align		4
.L_64:
        /*0150*/ 	.byte	0x04, 0x12
        /*0152*/ 	.short	(.L_66 - .L_65)
	.align		4
.L_65:
        /*0154*/ 	.word	index@(_Z13convolution2DPfS_S_iiiii)
        /*0158*/ 	.word	0x00000000
.L_66:


//--------------------- .nv.compat                --------------------------
	.section	.nv.compat,"",@"SHT_CUDA_COMPAT_INFO"
	.align	4
        /*0000*/ 	.byte	0x02, 0x09, 0x00, 0x00, 0x02, 0x02, 0x01, 0x00, 0x02, 0x05, 0x05, 0x00, 0x03, 0x07, 0x01, 0x01
        /*0010*/ 	.byte	0x02, 0x03, 0x00, 0x00, 0x02, 0x06, 0x01, 0x00, 0x04, 0x0b, 0x08, 0x00, 0x01, 0x00, 0x00, 0x00
        /*0020*/ 	.byte	0x00, 0x00, 0x00, 0x00


//--------------------- .nv.info._Z17initializeWeightsPfim --------------------------
	.section	.nv.info._Z17initializeWeightsPfim,"",@"SHT_CUDA_INFO"
	.sectionflags	@""
	.align	4


	//----- nvinfo : EIATTR_CUDA_API_VERSION
	.align		4
        /*0000*/ 	.byte	0x04, 0x37
        /*0002*/ 	.short	(.L_68 - .L_67)
.L_67:
        /*0004*/ 	.word	0x00000082


	//----- nvinfo : EIATTR_KPARAM_INFO
	.align		4
.L_68:
        /*0008*/ 	.byte	0x04, 0x17
        /*000a*/ 	.short	(.L_70 - .L_69)
.L_69:
        /*000c*/ 	.word	0x00000000
        /*0010*/ 	.short	0x0002
        /*0012*/ 	.short	0x0010
        /*0014*/ 	.byte	0x00, 0xf0, 0x21, 0x00


	//----- nvinfo : EIATTR_KPARAM_INFO
	.align		4
.L_70:
        /*0018*/ 	.byte	0x04, 0x17
        /*001a*/ 	.short	(.L_72 - .L_71)
.L_71:
        /*001c*/ 	.word	0x00000000
        /*0020*/ 	.short	0x0001
        /*0022*/ 	.short	0x0008
        /*0024*/ 	.byte	0x00, 0xf0, 0x11, 0x00


	//----- nvinfo : EIATTR_KPARAM_INFO
	.align		4
.L_72:
        /*0028*/ 	.byte	0x04, 0x17
        /*002a*/ 	.short	(.L_74 - .L_73)
.L_73:
        /*002c*/ 	.word	0x00000000
        /*0030*/ 	.short	0x0000
        /*0032*/ 	.short	0x0000
        /*0034*/ 	.byte	0x00, 0xf5, 0x21, 0x00


	//----- nvinfo : EIATTR_SPARSE_MMA_MASK
	.align		4
.L_74:
        /*0038*/ 	.byte	0x03, 0x50
        /*003a*/ 	.short	0x0000


	//----- nvinfo : EIATTR_MAXREG_COUNT
	.align		4
        /*003c*/ 	.byte	0x03, 0x1b
        /*003e*/ 	.short	0x00ff


	//----- nvinfo : EIATTR_MERCURY_ISA_VERSION
	.align		4
        /*0040*/ 	.byte	0x03, 0x5f
        /*0042*/ 	.short	0x0101


	//----- nvinfo : EIATTR_VRC_CTA_INIT_COUNT
	.align		4
        /*0044*/ 	.byte	0x02, 0x4a
	.zero		1
	.zero		1


	//----- nvinfo : EIATTR_EXIT_INSTR_OFFSETS
	.align		4
        /*0048*/ 	.byte	0x04, 0x1c
        /*004a*/ 	.short	(.L_76 - .L_75)


	//   ....[0]....
.L_75:
        /*004c*/ 	.word	0x00000080


	//   ....[1]....
        /*0050*/ 	.word	0x00002ba0


	//----- nvinfo : EIATTR_CRS_STACK_SIZE
	.align		4
.L_76:
        /*0054*/ 	.byte	0x04, 0x1e
        /*0056*/ 	.short	(.L_78 - .L_77)
.L_77:
        /*0058*/ 	.word	0x00000000


	//----- nvinfo : EIATTR_CBANK_PARAM_SIZE
	.align		4
.L_78:
        /*005c*/ 	.byte	0x03, 0x19
        /*005e*/ 	.short	0x0018


	//----- nvinfo : EIATTR_PARAM_CBANK
	.align		4
        /*0060*/ 	.byte	0x04, 0x0a
        /*0062*/ 	.short	(.L_80 - .L_79)
	.align		4
.L_79:
        /*0064*/ 	.word	index@(.nv.constant0._Z17initializeWeightsPfim)
        /*0068*/ 	.short	0x0380
        /*006a*/ 	.short	0x0018


	//----- nvinfo : EIATTR_SW_WAR
	.align		4
.L_80:
        /*006c*/ 	.byte	0x04, 0x36
        /*006e*/ 	.short	(.L_82 - .L_81)
.L_81:
        /*0070*/ 	.word	0x00000008
.L_82:


//--------------------- .nv.info._Z12reluBackwardPfS_S_i --------------------------
	.section	.nv.info._Z12reluBackwardPfS_S_i,"",@"SHT_CUDA_INFO"
	.sectionflags	@""
	.align	4


	//----- nvinfo : EIATTR_CUDA_API_VERSION
	.align		4
        /*0000*/ 	.byte	0x04, 0x37
        /*0002*/ 	.short	(.L_84 - .L_83)
.L_83:
        /*0004*/ 	.word	0x00000082


	//----- nvinfo : EIATTR_KPARAM_INFO
	.align		4
.L_84:
        /*0008*/ 	.byte	0x04, 0x17
        /*000a*/ 	.short	(.L_86 - .L_85)
.L_85:
        /*000c*/ 	.word	0x00000000
        /*0010*/ 	.short	0x0003
        /*0012*/ 	.short	0x0018
        /*0014*/ 	.byte	0x00, 0xf0, 0x11, 0x00


	//----- nvinfo : EIATTR_KPARAM_INFO
	.align		4
.L_86:
        /*0018*/ 	.byte	0x04, 0x17
        /*001a*/ 	.short	(.L_88 - .L_87)
.L_87:
        /*001c*/ 	.word	0x00000000
        /*0020*/ 	.short	0x0002
        /*0022*/ 	.short	0x0010
        /*0024*/ 	.byte	0x00, 0xf5, 0x21, 0x00


	//----- nvinfo : EIATTR_KPARAM_INFO
	.align		4
.L_88:
        /*0028*/ 	.byte	0x04, 0x17
        /*002a*/ 	.short	(.L_90 - .L_89)
.L_89:
        /*002c*/ 	.word	0x00000000
        /*0030*/ 	.short	0x0001
        /*0032*/ 	.short	0x0008
        /*0034*/ 	.byte	0x00, 0xf5, 0x21, 0x00


	//----- nvinfo : EIATTR_KPARAM_INFO
	.align		4
.L_90:
        /*0038*/ 	.byte	0x04, 0x17
        /*003a*/ 	.short	(.L_92 - .L_91)
.L_91:
        /*003c*/ 	.word	0x00000000
        /*0040*/ 	.short	0x0000
        /*0042*/ 	.short	0x0000
        /*0044*/ 	.byte	0x00, 0xf5, 0x21, 0x00


	//----- nvinfo : EIATTR_SPARSE_MMA_MASK
	.align		4
.L_92:
        /*0048*/ 	.byte	0x03, 0x50
        /*004a*/ 	.short	0x0000


	//----- nvinfo : EIATTR_MAXREG_COUNT
	.align		4
        /*004c*/ 	.byte	0x03, 0x1b
        /*004e*/ 	.short	0x00ff


	//----- nvinfo : EIATTR_MERCURY_ISA_VERSION
	.align		4
        /*0050*/ 	.byte	0x03, 0x5f
        /*0052*/ 	.short	0x0101


	//----- nvinfo : EIATTR_VRC_CTA_INIT_COUNT
	.align		4
        /*0054*/ 	.byte	0x02, 0x4a
	.zero		1
	.zero		1


	//----- nvinfo : EIATTR_EXIT_INSTR_OFFSETS
	.align		4
        /*0058*/ 	.byte	0x04, 0x1c
        /*005a*/ 	.short	(.L_94 - .L_93)


	//   ....[0]....
.L_93:
        /*005c*/ 	.word	0x00000070


	//   ....[1]....
        /*0060*/ 	.word	0x00000170


	//----- nvinfo : EIATTR_CRS_STACK_SIZE
	.align		4
.L_94:
        /*0064*/ 	.byte	0x04, 0x1e
        /*0066*/ 	.short	(.L_96 - .L_95)
.L_95:
        /*0068*/ 	.word	0x00000000


	//----- nvinfo : EIATTR_CBANK_PARAM_SIZE
	.align		4
.L_96:
        /*006c*/ 	.byte	0x03, 0x19
        /*006e*/ 	.short	0x001c


	//----- nvinfo : EIATTR_PARAM_CBANK
	.align		4
        /*0070*/ 	.byte	0x04, 0x0a
        /*0072*/ 	.short	(.L_98 - .L_97)
	.align		4
.L_97:
        /*0074*/ 	.word	index@(.nv.constant0._Z12reluBackwardPfS_S_i)
        /*0078*/ 	.short	0x0380
        /*007a*/ 	.short	0x001c


	//----- nvinfo : EIATTR_SW_WAR
	.align		4
.L_98:
        /*007c*/ 	.byte	0x04, 0x36
        /*007e*/ 	.short	(.L_100 - .L_99)
.L_99:
        /*0080*/ 	.word	0x00000008
.L_100:


//--------------------- .nv.info._Z18maxPoolingBackwardPfPiS_iiii --------------------------
	.section	.nv.info._Z18maxPoolingBackwardPfPiS_iiii,"",@"SHT_CUDA_INFO"
	.sectionflags	@""
	.align	4


	//----- nvinfo : EIATTR_CUDA_API_VERSION
	.align		4
        /*0000*/ 	.byte	0x04, 0x37
        /*0002*/ 	.short	(.L_102 - .L_101)
.L_101:
        /*0004*/ 	.word	0x00000082


	//----- nvinfo : EIATTR_KPARAM_INFO
	.align		4
.L_102:
        /*0008*/ 	.byte	0x04, 0x17
        /*000a*/ 	.short	(.L_104 - .L_103)
.L_103:
        /*000c*/ 	.word	0x00000000
        /*0010*/ 	.short	0x0006
        /*0012*/ 	.short	0x0024
        /*0014*/ 	.byte	0x00, 0xf0, 0x11, 0x00


	//----- nvinfo : EIATTR_KPARAM_INFO
	.align		4
.L_104:
        /*0018*/ 	.byte	0x04, 0x17
        /*001a*/ 	.short	(.L_106 - .L_105)
.L_105:
        /*001c*/ 	.word	0x00000000
        /*0020*/ 	.short	0x0005
        /*0022*/ 	.short	0x0020
        /*0024*/ 	.byte	0x00, 0xf0, 0x11, 0x00


	//----- nvinfo : EIATTR_KPARAM_INFO
	.align		4
.L_106:
        /*0028*/ 	.byte	0x04, 0x17
        /*002a*/ 	.short	(.L_108 - .L_107)
.L_107:
        /*002c*/ 	.word	0x00000000
        /*0030*/ 	.short	0x0004
        /*0032*/ 	.short	0x001c
        /*0034*/ 	.byte	0x00, 0xf0, 0x11, 0x00


	//----- nvinfo : EIATTR_KPARAM_INFO
	.align		4
.L_108:
        /*0038*/ 	.byte	0x04, 0x17
        /*003a*/ 	.short	(.L_110 - .L_109)
.L_109:
        /*003c*/ 	.word	0x00000000
        /*0040*/ 	.short	0x0003
        /*0042*/ 	.short	0x0018
        /*0044*/ 	.byte	0x00, 0xf0, 0x11, 0x00


	//----- nvinfo : EIATTR_KPARAM_INFO
	.align		4
.L_110:
        /*0048*/ 	.byte	0x04, 0x17
        /*004a*/ 	.short	(.L_112 - .L_111)
.L_111:
        /*004c*/ 	.word	0x00000000
        /*0050*/ 	.short	0x0002
        /*0052*/ 	.short	0x0010
        /*0054*/ 	.byte	0x00, 0xf5, 0x21, 0x00


	//----- nvinfo : EIATTR_KPARAM_INFO
	.align		4
.L_112:
        /*0058*/ 	.byte	0x04, 0x17
        /*005a*/ 	.short	(.L_114 - .L_113)
.L_113:
        /*005c*/ 	.word	0x00000000
        /*0060*/ 	.short	0x0001
        /*0062*/ 	.short	0x0008
        /*0064*/ 	.byte	0x00, 0xf5, 0x21, 0x00


	//----- nvinfo : EIATTR_KPARAM_INFO
	.align		4
.L_114:
        /*0068*/ 	.byte	0x04, 0x17
        /*006a*/ 	.short	(.L_116 - .L_115)
.L_115:
        /*006c*/ 	.word	0x00000000
        /*0070*/ 	.short	0x0000
        /*0072*/ 	.short	0x0000
        /*0074*/ 	.byte	0x00, 0xf5, 0x21, 0x00


	//----- nvinfo : EIATTR_SPARSE_MMA_MASK
	.align		4
.L_116:
        /*0078*/ 	.byte	0x03, 0x50
        /*007a*/ 	.short	0x0000


	//----- nvinfo : EIATTR_MAXREG_COUNT
	.align		4
        /*007c*/ 	.byte	0x03, 0x1b
        /*007e*/ 	.short	0x00ff


	//----- nvinfo : EIATTR_MERCURY_ISA_VERSION
	.align		4
        /*0080*/ 	.byte	0x03, 0x5f
        /*0082*/ 	.short	0x0101


	//----- nvinfo : EIATTR_VRC_CTA_INIT_COUNT
	.align		4
        /*0084*/ 	.byte	0x02, 0x4a
	.zero		1
	.zero		1


	//----- nvinfo : EIATTR_EXIT_INSTR_OFFSETS
	.align		4
        /*0088*/ 	.byte	0x04, 0x1c
        /*008a*/ 	.short	(.L_118 - .L_117)


	//   ....[0]....
.L_117:
        /*008c*/ 	.word	0x000000c0


	//   ....[1]....
        /*0090*/ 	.word	0x00000180


	//----- nvinfo : EIATTR_CBANK_PARAM_SIZE
	.align		4
.L_118:
        /*0094*/ 	.byte	0x03, 0x19
        /*0096*/ 	.short	0x0028


	//----- nvinfo : EIATTR_PARAM_CBANK
	.align		4
        /*0098*/ 	.byte	0x04, 0x0a
        /*009a*/ 	.short	(.L_120 - .L_119)
	.align		4
.L_119:
        /*009c*/ 	.word	index@(.nv.constant0._Z18maxPoolingBackwardPfPiS_iiii)
        /*00a0*/ 	.short	0x0380
        /*00a2*/ 	.short	0x0028


	//----- nvinfo : EIATTR_SW_WAR
	.align		4
.L_120:
        /*00a4*/ 	.byte	0x04, 0x36
        /*00a6*/ 	.short	(.L_122 - .L_121)
.L_121:
        /*00a8*/ 	.word	0x00000008
.L_122:


//--------------------- .nv.info._Z19convolutionBackwardPfS_S_S_S_iiiii --------------------------
	.section	.nv.info._Z19convolutionBackwardPfS_S_S_S_iiiii,"",@"SHT_CUDA_INFO"
	.sectionflags	@""
	.align	4


	//----- nvinfo : EIATTR_CUDA_API_VERSION
	.align		4
        /*0000*/ 	.byte	0x04, 0x37
        /*0002*/ 	.short	(.L_124 - .L_123)
.L_123:
        /*0004*/ 	.word	0x00000082


	//----- nvinfo : EIATTR_KPARAM_INFO
	.align		4
.L_124:
        /*0008*/ 	.byte	0x04, 0x17
        /*000a*/ 	.short	(.L_126 - .L_125)
.L_125:
        /*000c*/ 	.word	0x00000000
        /*0010*/ 	.short	0x0009
        /*0012*/ 	.short	0x0038
        /*0014*/ 	.byte	0x00, 0xf0, 0x11, 0x00


	//----- nvinfo : EIATTR_KPARAM_INFO
	.align		4
.L_126:
        /*0018*/ 	.byte	0x04, 0x17
        /*001a*/ 	.short	(.L_128 - .L_127)
.L_127:
        /*001c*/ 	.word	0x00000000
        /*0020*/ 	.short	0x0008
        /*0022*/ 	.short	0x0034
        /*0024*/ 	.byte	0x00, 0xf0, 0x11, 0x00


	//----- nvinfo : EIATTR_KPARAM_INFO
	.align		4
.L_128:
        /*0028*/ 	.byte	0x04, 0x17
        /*002a*/ 	.short	(.L_130 - .L_129)
.L_129:
        /*002c*/ 	.word	0x00000000
        /*0030*/ 	.short	0x0007
        /*0032*/ 	.short	0x0030
        /*0034*/ 	.byte	0x00, 0xf0, 0x11, 0x00


	//----- nvinfo : EIATTR_KPARAM_INFO
	.align		4
.L_130:
        /*0038*/ 	.byte	0x04, 0x17
        /*003a*/ 	.short	(.L_132 - .L_131)
.L_131:
        /*003c*/ 	.word	0x00000000
        /*0040*/ 	.short	0x0006
        /*0042*/ 	.short	0x002c
        /*0044*/ 	.byte	0x00, 0xf0, 0x11, 0x00


	//----- nvinfo : EIATTR_KPARAM_INFO
	.align		4
.L_132:
        /*0048*/ 	.byte	0x04, 0x17
        /*004a*/ 	.short	(.L_134 - .L_133)
.L_133:
        /*004c*/ 	.word	0x00000000
        /*0050*/ 	.short	0x0005
        /*0052*/ 	.short	0x0028
        /*0054*/ 	.byte	0x00, 0xf0, 0x11, 0x00


	//----- nvinfo : EIATTR_KPARAM_INFO
	.align		4
.L_134:
        /*0058*/ 	.byte	0x04, 0x17
        /*005a*/ 	.short	(.L_136 - .L_135)
.L_135:
        /*005c*/ 	.word	0x00000000
        /*0060*/ 	.short	0x0004
        /*0062*/ 	.short	0x0020
        /*0064*/ 	.byte	0x00, 0xf5, 0x21, 0x00


	//----- nvinfo : EIATTR_KPARAM_INFO
	.align		4
.L_136:
        /*0068*/ 	.byte	0x04, 0x17
        /*006a*/ 	.short	(.L_138 - .L_137)
.L_137:
        /*006c*/ 	.word	0x00000000
        /*0070*/ 	.short	0x0003
        /*0072*/ 	.short	0x0018
        /*0074*/ 	.byte	0x00, 0xf5, 0x21, 0x00


	//----- nvinfo : EIATTR_KPARAM_INFO
	.align		4
.L_138:
        /*0078*/ 	.byte	0x04, 0x17
        /*007a*/ 	.short	(.L_140 - .L_139)
.L_139:
        /*007c*/ 	.word	0x00000000
        /*0080*/ 	.short	0x0002
        /*0082*/ 	.short	0x0010
        /*0084*/ 	.byte	0x00, 0xf5, 0x21, 0x00


	//----- nvinfo : EIATTR_KPARAM_INFO
	.align		4
.L_140:
        /*0088*/ 	.byte	0x04, 0x17
        /*008a*/ 	.short	(.L_142 - .L_141)
.L_141:
        /*008c*/ 	.word	0x00000000
        /*0090*/ 	.short	0x0001
        /*0092*/ 	.short	0x0008
        /*0094*/ 	.byte	0x00, 0xf5, 0x21, 0x00


	//----- nvinfo : EIATTR_KPARAM_INFO
	.align		4
.L_142:
        /*0098*/ 	.byte	0x04, 0x17
        /*009a*/ 	.short	(.L_144 - .L_143)
.L_143:
        /*009c*/ 	.word	0x00000000
        /*00a0*/ 	.short	0x0000
        /*00a2*/ 	.short	0x0000
        /*00a4*/ 	.byte	0x00, 0xf5, 0x21, 0x00


	//----- nvinfo : EIATTR_SPARSE_MMA_MASK
	.align		4
.L_144:
        /*00a8*/ 	.byte	0x03, 0x50
        /*00aa*/ 	.short	0x0000


	//----- nvinfo : EIATTR_MAXREG_COUNT
	.align		4
        /*00ac*/ 	.byte	0x03, 0x1b
        /*00ae*/ 	.short	0x00ff


	//----- nvinfo : EIATTR_MERCURY_ISA_VERSION
	.align		4
        /*00b0*/ 	.byte	0x03, 0x5f
        /*00b2*/ 	.short	0x0101


	//----- nvinfo : EIATTR_VRC_CTA_INIT_COUNT
	.align		4
        /*00b4*/ 	.byte	0x02, 0x4a
	.zero		1
	.zero		1


	//----- nvinfo : EIATTR_EXIT_INSTR_OFFSETS
	.align		4
        /*00b8*/ 	.byte	0x04, 0x1c
        /*00ba*/ 	.short	(.L_146 - .L_145)


	//   ....[0]....
.L_145:
        /*00bc*/ 	.word	0x000000d0


	//   ....[1]....
        /*00c0*/ 	.word	0x00000120


	//   ....[2]....
        /*00c4*/ 	.word	0x00000dc0


	//----- nvinfo : EIATTR_CBANK_PARAM_SIZE
	.align		4
.L_146:
        /*00c8*/ 	.byte	0x03, 0x19
        /*00ca*/ 	.short	0x003c


	//----- nvinfo : EIATTR_PARAM_CBANK
	.align		4
        /*00cc*/ 	.byte	0x04, 0x0a
        /*00ce*/ 	.short	(.L_148 - .L_147)
	.align		4
.L_147:
        /*00d0*/ 	.word	index@(.nv.constant0._Z19convolutionBackwardPfS_S_S_S_iiiii)
        /*00d4*/ 	.short	0x0380
        /*00d6*/ 	.short	0x003c


	//----- nvinfo : EIATTR_SW_WAR
	.align		4
.L_148:
        /*00d8*/ 	.byte	0x04, 0x36
        /*00da*/ 	.short	(.L_150 - .L_149)
.L_149:
        /*00dc*/ 	.word	0x00000008
.L_150:


//--------------------- .nv.info._Z16crossEntropyLossPfPiS_ii --------------------------
	.section	.nv.info._Z16crossEntropyLossPfPiS_ii,"",@"SHT_CUDA_INFO"
	.sectionflags	@""
	.align	4


	//----- nvinfo : EIATTR_CUDA_API_VERSION
	.align		4
        /*0000*/ 	.byte	0x04, 0x37
        /*0002*/ 	.short	(.L_152 - .L_151)
.L_151:
        /*0004*/ 	.word	0x00000082


	//----- nvinfo : EIATTR_KPARAM_INFO
	.align		4
.L_152:
        /*0008*/ 	.byte	0x04, 0x17
        /*000a*/ 	.short	(.L_154 - .L_153)
.L_153:
        /*000c*/ 	.word	0x00000000
        /*0010*/ 	.short	0x0004
        /*0012*/ 	.short	0x001c
        /*0014*/ 	.byte	0x00, 0xf0, 0x11, 0x00


	//----- nvinfo : EIATTR_KPARAM_INFO
	.align		4
.L_154:
        /*0018*/ 	.byte	0x04, 0x17
        /*001a*/ 	.short	(.L_156 - .L_155)
.L_155:
        /*001c*/ 	.word	0x00000000
        /*0020*/ 	.short	0x0003
        /*0022*/ 	.short	0x0018
        /*0024*/ 	.byte	0x00, 0xf0, 0x11, 0x00


	//----- nvinfo : EIATTR_KPARAM_INFO
	.align		4
.L_156:
        /*0028*/ 	.byte	0x04, 0x17
        /*002a*/ 	.short	(.L_158 - .L_157)
.L_157:
        /*002c*/ 	.word	0x00000000
        /*0030*/ 	.short	0x0002
        /*0032*/ 	.short	0x0010
        /*0034*/ 	.byte	0x00, 0xf5, 0x21, 0x00


	//----- nvinfo : EIATTR_KPARAM_INFO
	.align		4
.L_158:
        /*0038*/ 	.byte	0x04, 0x17
        /*003a*/ 	.short	(.L_160 - .L_159)
.L_159:
        /*003c*/ 	.word	0x00000000
        /*0040*/ 	.short	0x0001
        /*0042*/ 	.short	0x0008
        /*0044*/ 	.byte	0x00, 0xf5, 0x21, 0x00


	//----- nvinfo : EIATTR_KPARAM_INFO
	.align		4
.L_160:
        /*0048*/ 	.byte	0x04, 0x17
        /*004a*/ 	.short	(.L_162 - .L_161)
.L_161:
        /*004c*/ 	.word	0x00000000
        /*0050*/ 	.short	0x0000
        /*0052*/ 	.short	0x0000
        /*0054*/ 	.byte	0x00, 0xf5, 0x21, 0x00


	//----- nvinfo : EIATTR_SPARSE_MMA_MASK
	.align		4
.L_162:
        /*0058*/ 	.byte	0x03, 0x50
        /*005a*/ 	.short	0x0000


	//----- nvinfo : EIATTR_MAXREG_COUNT
	.align		4
        /*005c*/ 	.byte	0x03, 0x1b
        /*005e*/ 	.short	0x00ff


	//----- nvinfo : EIATTR_MERCURY_ISA_VERSION
	.align		4
        /*0060*/ 	.byte	0x03, 0x5f
        /*0062*/ 	.short	0x0101


	//----- nvinfo : EIATTR_VRC_CTA_INIT_COUNT
	.align		4
        /*0064*/ 	.byte	0x02, 0x4a
	.zero		1
	.zero		1


	//----- nvinfo : EIATTR_EXIT_INSTR_OFFSETS
	.align		4
        /*0068*/ 	.byte	0x04, 0x1c
        /*006a*/ 	.short	(.L_164 - .L_163)


	//   ....[0]....
.L_163:
        /*006c*/ 	.word	0x00000070


	//   ....[1]....
        /*0070*/ 	.word	0x000002a0


	//----- nvinfo : EIATTR_CBANK_PARAM_SIZE
	.align		4
.L_164:
        /*0074*/ 	.byte	0x03, 0x19
        /*0076*/ 	.short	0x0020


	//----- nvinfo : EIATTR_PARAM_CBANK
	.align		4
        /*0078*/ 	.byte	0x04, 0x0a
        /*007a*/ 	.short	(.L_166 - .L_165)
	.align		4
.L_165:
        /*007c*/ 	.word	index@(.nv.constant0._Z16crossEntropyLossPfPiS_ii)
        /*0080*/ 	.short	0x0380
        /*0082*/ 	.short	0x0020


	//----- nvinfo : EIATTR_SW_WAR
	.align		4
.L_166:
        /*0084*/ 	.byte	0x04, 0x36
        /*0086*/ 	.short	(.L_168 - .L_167)
.L_167:
        /*0088*/ 	.word	0x00000008
.L_168:


//--------------------- .nv.info._Z7softmaxPfS_ii --------------------------
	.section	.nv.info._Z7softmaxPfS_ii,"",@"SHT_CUDA_INFO"
	.sectionflags	@""
	.align	4


	//----- nvinfo : EIATTR_CUDA_API_VERSION
	.align		4
        /*0000*/ 	.byte	0x04, 0x37
        /*0002*/ 	.short	(.L_170 - .L_169)
.L_169:
        /*0004*/ 	.word	0x00000082


	//----- nvinfo : EIATTR_KPARAM_INFO
	.align		4
.L_170:
        /*0008*/ 	.byte	0x04, 0x17
        /*000a*/ 	.short	(.L_172 - .L_171)
.L_171:
        /*000c*/ 	.word	0x00000000
        /*0010*/ 	.short	0x0003
        /*0012*/ 	.short	0x0014
        /*0014*/ 	.byte	0x00, 0xf0, 0x11, 0x00


	//----- nvinfo : EIATTR_KPARAM_INFO
	.align		4
.L_172:
        /*0018*/ 	.byte	0x04, 0x17
        /*001a*/ 	.short	(.L_174 - .L_173)
.L_173:
        /*001c*/ 	.word	0x00000000
        /*0020*/ 	.short	0x0002
        /*0022*/ 	.short	0x0010
        /*0024*/ 	.byte	0x00, 0xf0, 0x11, 0x00


	//----- nvinfo : EIATTR_KPARAM_INFO
	.align		4
.L_174:
        /*0028*/ 	.byte	0x04, 0x17
        /*002a*/ 	.short	(.L_176 - .L_175)
.L_175:
        /*002c*/ 	.word	0x00000000
        /*0030*/ 	.short	0x0001
        /*0032*/ 	.short	0x0008
        /*0034*/ 	.byte	0x00, 0xf5, 0x21, 0x00


	//----- nvinfo : EIATTR_KPARAM_INFO
	.align		4
.L_176:
        /*0038*/ 	.byte	0x04, 0x17
        /*003a*/ 	.short	(.L_178 - .L_177)
.L_177:
        /*003c*/ 	.word	0x00000000
        /*0040*/ 	.short	0x0000
        /*0042*/ 	.short	0x0000
        /*0044*/ 	.byte	0x00, 0xf5, 0x21, 0x00


	//----- nvinfo : EIATTR_SPARSE_MMA_MASK
	.align		4
.L_178:
        /*0048*/ 	.byte	0x03, 0x50
        /*004a*/ 	.short	0x0000


	//----- nvinfo : EIATTR_MAXREG_COUNT
	.align		4
        /*004c*/ 	.byte	0x03, 0x1b
        /*004e*/ 	.short	0x00ff


	//----- nvinfo : EIATTR_MERCURY_ISA_VERSION
	.align		4
        /*0050*/ 	.byte	0x03, 0x5f
        /*0052*/ 	.short	0x0101


	//----- nvinfo : EIATTR_VRC_CTA_INIT_COUNT
	.align		4
        /*0054*/ 	.byte	0x02, 0x4a
	.zero		1
	.zero		1


	//----- nvinfo : EIATTR_EXIT_INSTR_OFFSETS
	.align		4
        /*0058*/ 	.byte	0x04, 0x1c
        /*005a*/ 	.short	(.L_180 - .L_179)


	//   ....[0]....
.L_179:
        /*005c*/ 	.word	0x00000070


	//   ....[1]....
        /*0060*/ 	.word	0x00001630


	//   ....[2]....
        /*0064*/ 	.word	0x000026e0


	//   ....[3]....
        /*0068*/ 	.word	0x00002f40


	//   ....[4]....
        /*006c*/ 	.word	0x000033c0


	//   ....[5]....
        /*0070*/ 	.word	0x00003540


	//----- nvinfo : EIATTR_CRS_STACK_SIZE
	.align		4
.L_180:
        /*0074*/ 	.byte	0x04, 0x1e
        /*0076*/ 	.short	(.L_182 - .L_181)
.L_181:
        /*0078*/ 	.word	0x00000000


	//----- nvinfo : EIATTR_CBANK_PARAM_SIZE
	.align		4
.L_182:
        /*007c*/ 	.byte	0x03, 0x19
        /*007e*/ 	.short	0x0018


	//----- nvinfo : EIATTR_PARAM_CBANK
	.align		4
        /*0080*/ 	.byte	0x04, 0x0a
        /*0082*/ 	.short	(.L_184 - .L_183)
	.align		4
.L_183:
        /*0084*/ 	.word	index@(.nv.constant0._Z7softmaxPfS_ii)
        /*0088*/ 	.short	0x0380
        /*008a*/ 	.short	0x0018


	//----- nvinfo : EIATTR_SW_WAR
	.align		4
.L_184:
        /*008c*/ 	.byte	0x04, 0x36
        /*008e*/ 	.short	(.L_186 - .L_185)
.L_185:
        /*0090*/ 	.word	0x00000008
.L_186:


//--------------------- .nv.info._Z4reluPfS_i     --------------------------
	.section	.nv.info._Z4reluPfS_i,"",@"SHT_CUDA_INFO"
	.sectionflags	@""
	.align	4


	//----- nvinfo : EIATTR_CUDA_API_VERSION
	.align		4
        /*0000*/ 	.byte	0x04, 0x37
        /*0002*/ 	.short	(.L_188 - .L_187)
.L_187:
        /*0004*/ 	.word	0x00000082


	//----- nvinfo : EIATTR_KPARAM_INFO
	.align		4
.L_188:
        /*0008*/ 	.byte	0x04, 0x17
        /*000a*/ 	.short	(.L_190 - .L_189)
.L_189:
        /*000c*/ 	.word	0x00000000
        /*0010*/ 	.short	0x0002
        /*0012*/ 	.short	0x0010
        /*0014*/ 	.byte	0x00, 0xf0, 0x11, 0x00


	//----- nvinfo : EIATTR_KPARAM_INFO
	.align		4
.L_190:
        /*0018*/ 	.byte	0x04, 0x17
        /*001a*/ 	.short	(.L_192 - .L_191)
.L_191:
        /*001c*/ 	.word	0x00000000
        /*0020*/ 	.short	0x0001
        /*0022*/ 	.short	0x0008
        /*0024*/ 	.byte	0x00, 0xf5, 0x21, 0x00


	//----- nvinfo : EIATTR_KPARAM_INFO
	.align		4
.L_192:
        /*0028*/ 	.byte	0x04, 0x17
        /*002a*/ 	.short	(.L_194 - .L_193)
.L_193:
        /*002c*/ 	.word	0x00000000
        /*0030*/ 	.short	0x0000
        /*0032*/ 	.short	0x0000
        /*0034*/ 	.byte	0x00, 0xf5, 0x21, 0x00


	//----- nvinfo : EIATTR_SPARSE_MMA_MASK
	.align		4
.L_194:
        /*0038*/ 	.byte	0x03, 0x50
        /*003a*/ 	.short	0x0000


	//----- nvinfo : EIATTR_MAXREG_COUNT
	.align		4
        /*003c*/ 	.byte	0x03, 0x1b
        /*003e*/ 	.short	0x00ff


	//----- nvinfo : EIATTR_MERCURY_ISA_VERSION
	.align		4
        /*0040*/ 	.byte	0x03, 0x5f
        /*0042*/ 	.short	0x0101


	//----- nvinfo : EIATTR_VRC_CTA_INIT_COUNT
	.align		4
        /*0044*/ 	.byte	0x02, 0x4a
	.zero		1
	.zero		1


	//----- nvinfo : EIATTR_EXIT_INSTR_OFFSETS
	.align		4
        /*0048*/ 	.byte	0x04, 0x1c
        /*004a*/ 	.short	(.L_196 - .L_195)


	//   ....[0]....
.L_195:
        /*004c*/ 	.word	0x00000070


	//   ....[1]....
        /*0050*/ 	.word	0x00000100


	//----- nvinfo : EIATTR_CBANK_PARAM_SIZE
	.align		4
.L_196:
        /*0054*/ 	.byte	0x03, 0x19
        /*0056*/ 	.short	0x0014


	//----- nvinfo : EIATTR_PARAM_CBANK
	.align		4
        /*0058*/ 	.byte	0x04, 0x0a
        /*005a*/ 	.short	(.L_198 - .L_197)
	.align		4
.L_197:
        /*005c*/ 	.word	index@(.nv.constant0._Z4reluPfS_i)
        /*0060*/ 	.short	0x0380
        /*0062*/ 	.short	0x0014


	//----- nvinfo : EIATTR_SW_WAR
	.align		4
.L_198:
        /*0064*/ 	.byte	0x04, 0x36
        /*0066*/ 	.short	(.L_200 - .L_199)
.L_199:
        /*0068*/ 	.word	0x00000008
.L_200:


//--------------------- .nv.info._Z12maxPooling2DPfS_Piiiiii --------------------------
	.section	.nv.info._Z12maxPooling2DPfS_Piiiiii,"",@"SHT_CUDA_INFO"
	.sectionflags	@""
	.align	4


	//----- nvinfo : EIATTR_CUDA_API_VERSION
	.align		4
        /*0000*/ 	.byte	0x04, 0x37
        /*0002*/ 	.short	(.L_202 - .L_201)
.L_201:
        /*0004*/ 	.word	0x00000082


	//----- nvinfo : EIATTR_KPARAM_INFO
	.align		4
.L_202:
        /*0008*/ 	.byte	0x04, 0x17
        /*000a*/ 	.short	(.L_204 - .L_203)
.L_203:
        /*000c*/ 	.word	0x00000000
        /*0010*/ 	.short	0x0007
        /*0012*/ 	.short	0x0028
        /*0014*/ 	.byte	0x00, 0xf0, 0x11, 0x00


	//----- nvinfo : EIATTR_KPARAM_INFO
	.align		4
.L_204:
        /*0018*/ 	.byte	0x04, 0x17
        /*001a*/ 	.short	(.L_206 - .L_205)
.L_205:
        /*001c*/ 	.word	0x00000000
        /*0020*/ 	.short	0x0006
        /*0022*/ 	.short	0x0024
        /*0024*/ 	.byte	0x00, 0xf0, 0x11, 0x00


	//----- nvinfo : EIATTR_KPARAM_INFO
	.align		4
.L_206:
        /*0028*/ 	.byte	0x04, 0x17
        /*002a*/ 	.short	(.L_208 - .L_207)
.L_207:
        /*002c*/ 	.word	0x00000000
        /*0030*/ 	.short	0x0005
        /*0032*/ 	.short	0x0020
        /*0034*/ 	.byte	0x00, 0xf0, 0x11, 0x00


	//----- nvinfo : EIATTR_KPARAM_INFO
	.align		4
.L_208:
        /*0038*/ 	.byte	0x04, 0x17
        /*003a*/ 	.short	(.L_210 - .L_209)
.L_209:
        /*003c*/ 	.word	0x00000000
        /*0040*/ 	.short	0x0004
        /*0042*/ 	.short	0x001c
        /*0044*/ 	.byte	0x00, 0xf0, 0x11, 0x00


	//----- nvinfo : EIATTR_KPARAM_INFO
	.align		4
.L_210:
        /*0048*/ 	.byte	0x04, 0x17
        /*004a*/ 	.short	(.L_212 - .L_211)
.L_211:
        /*004c*/ 	.word	0x00000000
        /*0050*/ 	.short	0x0003
        /*0052*/ 	.short	0x0018
        /*0054*/ 	.byte	0x00, 0xf0, 0x11, 0x00


	//----- nvinfo : EIATTR_KPARAM_INFO
	.align		4
.L_212:
        /*0058*/ 	.byte	0x04, 0x17
        /*005a*/ 	.short	(.L_214 - .L_213)
.L_213:
        /*005c*/ 	.word	0x00000000
        /*0060*/ 	.short	0x0002
        /*0062*/ 	.short	0x0010
        /*0064*/ 	.byte	0x00, 0xf5, 0x21, 0x00


	//----- nvinfo : EIATTR_KPARAM_INFO
	.align		4
.L_214:
        /*0068*/ 	.byte	0x04, 0x17
        /*006a*/ 	.short	(.L_216 - .L_215)
.L_215:
        /*006c*/ 	.word	0x00000000
        /*0070*/ 	.short	0x0001
        /*0072*/ 	.short	0x0008
        /*0074*/ 	.byte	0x00, 0xf5, 0x21, 0x00


	//----- nvinfo : EIATTR_KPARAM_INFO
	.align		4
.L_216:
        /*0078*/ 	.byte	0x04, 0x17
        /*007a*/ 	.short	(.L_218 - .L_217)
.L_217:
        /*007c*/ 	.word	0x00000000
        /*0080*/ 	.short	0x0000
        /*0082*/ 	.short	0x0000
        /*0084*/ 	.byte	0x00, 0xf5, 0x21, 0x00


	//----- nvinfo : EIATTR_SPARSE_MMA_MASK
	.align		4
.L_218:
        /*0088*/ 	.byte	0x03, 0x50
        /*008a*/ 	.short	0x0000


	//----- nvinfo : EIATTR_MAXREG_COUNT
	.align		4
        /*008c*/ 	.byte	0x03, 0x1b
        /*008e*/ 	.short	0x00ff


	//----- nvinfo : EIATTR_MERCURY_ISA_VERSION
	.align		4
        /*0090*/ 	.byte	0x03, 0x5f
        /*0092*/ 	.short	0x0101


	//----- nvinfo : EIATTR_VRC_CTA_INIT_COUNT
	.align		4
        /*0094*/ 	.byte	0x02, 0x4a
	.zero		1
	.zero		1


	//----- nvinfo : EIATTR_EXIT_INSTR_OFFSETS
	.align		4
        /*0098*/ 	.byte	0x04, 0x1c
        /*009a*/ 	.short	(.L_220 - .L_219)


	//   ....[0]....
.L_219:
        /*009c*/ 	.word	0x000000d0


	//   ....[1]....
        /*00a0*/ 	.word	0x00000ce0


	//----- nvinfo : EIATTR_CBANK_PARAM_SIZE
	.align		4
.L_220:
        /*00a4*/ 	.byte	0x03, 0x19
        /*00a6*/ 	.short	0x002c


	//----- nvinfo : EIATTR_PARAM_CBANK
	.align		4
        /*00a8*/ 	.byte	0x04, 0x0a
        /*00aa*/ 	.short	(.L_222 - .L_221)
	.align		4
.L_221:
        /*00ac*/ 	.word	index@(.nv.constant0._Z12maxPooling2DPfS_Piiiiii)
        /*00b0*/ 	.short	0x0380
        /*00b2*/ 	.short	0x002c


	//----- nvinfo : EIATTR_SW_WAR
	.align		4
.L_222:
        /*00b4*/ 	.byte	0x04, 0x36
        /*00b6*/ 	.short	(.L_224 - .L_223)
.L_223:
        /*00b8*/ 	.word	0x00000008
.L_224:


//--------------------- .nv.info._Z13convolution2DPfS_S_iiiii --------------------------
	.section	.nv.info._Z13convolution2DPfS_S_iiiii,"",@"SHT_CUDA_INFO"
	.sectionflags	@""
	.align	4


	//----- nvinfo : EIATTR_CUDA_API_VERSION
	.align		4
        /*0000*/ 	.byte	0x04, 0x37
        /*0002*/ 	.short	(.L_226 - .L_225)
.L_225:
        /*0004*/ 	.word	0x00000082


	//----- nvinfo : EIATTR_KPARAM_INFO
	.align		4
.L_226:
        /*0008*/ 	.byte	0x04, 0x17
        /*000a*/ 	.short	(.L_228 - .L_227)
.L_227:
        /*000c*/ 	.word	0x00000000
        /*0010*/ 	.short	0x0007
        /*0012*/ 	.short	0x0028
        /*0014*/ 	.byte	0x00, 0xf0, 0x11, 0x00


	//----- nvinfo : EIATTR_KPARAM_INFO
	.align		4
.L_228:
        /*0018*/ 	.byte	0x04, 0x17
        /*001a*/ 	.short	(.L_230 - .L_229)
.L_229:
        /*001c*/ 	.word	0x00000000
        /*0020*/ 	.short	0x0006
        /*0022*/ 	.short	0x0024
        /*0024*/ 	.byte	0x00, 0xf0, 0x11, 0x00


	//----- nvinfo : EIATTR_KPARAM_INFO
	.align		4
.L_230:
        /*0028*/ 	.byte	0x04, 0x17
        /*002a*/ 	.short	(.L_232 - .L_231)
.L_231:
        /*002c*/ 	.word	0x00000000
        /*0030*/ 	.short	0x0005
        /*0032*/ 	.short	0x0020
        /*0034*/ 	.byte	0x00, 0xf0, 0x11, 0x00


	//----- nvinfo : EIATTR_KPARAM_INFO
	.align		4
.L_232:
        /*0038*/ 	.byte	0x04, 0x17
        /*003a*/ 	.short	(.L_234 - .L_233)
.L_233:
        /*003c*/ 	.word	0x00000000
        /*0040*/ 	.short	0x0004
        /*0042*/ 	.short	0x001c
        /*0044*/ 	.byte	0x00, 0xf0, 0x11, 0x00


	//----- nvinfo : EIATTR_KPARAM_INFO
	.align		4
.L_234:
        /*0048*/ 	.byte	0x04, 0x17
        /*004a*/ 	.short	(.L_236 - .L_235)
.L_235:
        /*004c*/ 	.word	0x00000000
        /*0050*/ 	.short	0x0003
        /*0052*/ 	.short	0x0018
        /*0054*/ 	.byte	0x00, 0xf0, 0x11, 0x00


	//----- nvinfo : EIATTR_KPARAM_INFO
	.align		4
.L_236:
        /*0058*/ 	.byte	0x04, 0x17
        /*005a*/ 	.short	(.L_238 - .L_237)
.L_237:
        /*005c*/ 	.word	0x00000000
        /*0060*/ 	.short	0x0002
        /*0062*/ 	.short	0x0010
        /*0064*/ 	.byte	0x00, 0xf5, 0x21, 0x00


	//----- nvinfo : EIATTR_KPARAM_INFO
	.align		4
.L_238:
        /*0068*/ 	.byte	0x04, 0x17
        /*006a*/ 	.short	(.L_240 - .L_239)
.L_239:
        /*006c*/ 	.word	0x00000000
        /*0070*/ 	.short	0x0001
        /*0072*/ 	.short	0x0008
        /*0074*/ 	.byte	0x00, 0xf5, 0x21, 0x00


	//----- nvinfo : EIATTR_KPARAM_INFO
	.align		4
.L_240:
        /*0078*/ 	.byte	0x04, 0x17
        /*007a*/ 	.short	(.L_242 - .L_241)
.L_241:
        /*007c*/ 	.word	0x00000000
        /*0080*/ 	.short	0x0000
        /*0082*/ 	.short	0x0000
        /*0084*/ 	.byte	0x00, 0xf5, 0x21, 0x00


	//----- nvinfo : EIATTR_SPARSE_MMA_MASK
	.align		4
.L_242:
        /*0088*/ 	.byte	0x03, 0x50
        /*008a*/ 	.short	0x0000


	//----- nvinfo : EIATTR_MAXREG_COUNT
	.align		4
        /*008c*/ 	.byte	0x03, 0x1b
        /*008e*/ 	.short	0x00ff


	//----- nvinfo : EIATTR_MERCURY_ISA_VERSION
	.align		4
        /*0090*/ 	.byte	0x03, 0x5f
        /*0092*/ 	.short	0x0101


	//----- nvinfo : EIATTR_VRC_CTA_INIT_COUNT
	.align		4
        /*0094*/ 	.byte	0x02, 0x4a
	.zero		1
	.zero		1


	//----- nvinfo : EIATTR_EXIT_INSTR_OFFSETS
	.align		4
        /*0098*/ 	.byte	0x04, 0x1c
        /*009a*/ 	.short	(.L_244 - .L_243)


	//   ....[0]....
.L_243:
        /*009c*/ 	.word	0x000000d0


	//   ....[1]....
        /*00a0*/ 	.word	0x00000d00


	//----- nvinfo : EIATTR_CBANK_PARAM_SIZE
	.align		4
.L_244:
        /*00a4*/ 	.byte	0x03, 0x19
        /*00a6*/ 	.short	0x002c


	//----- nvinfo : EIATTR_PARAM_CBANK
	.align		4
        /*00a8*/ 	.byte	0x04, 0x0a
        /*00aa*/ 	.short	(.L_246 - .L_245)
	.align		4
.L_245:
        /*00ac*/ 	.word	index@(.nv.constant0._Z13convolution2DPfS_S_iiiii)
        /*00b0*/ 	.short	0x0380
        /*00b2*/ 	.short	0x002c


	//----- nvinfo : EIATTR_SW_WAR
	.align		4
.L_246:
        /*00b4*/ 	.byte	0x04, 0x36
        /*00b6*/ 	.short	(.L_248 - .L_247)
.L_247:
        /*00b8*/ 	.word	0x00000008
.L_248:


//--------------------- .nv.callgraph             --------------------------
	.section	.nv.callgraph,"",@"SHT_CUDA_CALLGRAPH"
	.align	4
	.sectionentsize	8
	.align		4
        /*0000*/ 	.word	0x00000000
	.align		4
        /*0004*/ 	.word	0xffffffff
	.align		4
        /*0008*/ 	.word	0x00000000
	.align		4
        /*000c*/ 	.word	0xfffffffe
	.align		4
        /*0010*/ 	.word	0x00000000
	.align		4
        /*0014*/ 	.word	0xfffffffd
	.align		4
        /*0018*/ 	.word	0x00000000
	.align		4
        /*001c*/ 	.word	0xfffffffc


//--------------------- .nv.constant4             --------------------------
	.section	.nv.constant4,"a",@progbits
	.align	8
	.align		8
.nv.constant4:
        /*0000*/ 	.dword	precalc_xorwow_matrix
	.align		8
        /*0008*/ 	.dword	precalc_xorwow_offset_matrix
	.align		8
        /*0010*/ 	.dword	mrg32k3aM1
	.align		8
        /*0018*/ 	.dword	mrg32k3aM2
	.align		8
        /*0020*/ 	.dword	mrg32k3aM1SubSeq
	.align		8
        /*0028*/ 	.dword	mrg32k3aM2SubSeq
	.align		8
        /*0030*/ 	.dword	mrg32k3aM1Seq
	.align		8
        /*0038*/ 	.dword	mrg32k3aM2Seq


//--------------------- .nv.constant3             --------------------------
	.section	.nv.constant3,"a",@progbits
	.align	8
.nv.constant3:
	.type		__cr_lgamma_table,@object
	.size		__cr_lgamma_table,(.L_8 - __cr_lgamma_table)
__cr_lgamma_table:
        /*0000*/ 	.byte	0x00, 0x00, 0x00, 0x00, 0x00, 0x00, 0x00, 0x00, 0x00, 0x00, 0x00, 0x00, 0x00, 0x00, 0x00, 0x00
        /*0010*/ 	.byte	0xef, 0x39, 0xfa, 0xfe, 0x42, 0x2e, 0xe6, 0x3f, 0x02, 0x20, 0x2a, 0xfa, 0x0b, 0xab, 0xfc, 0x3f
        /*0020*/ 	.byte	0xf9, 0x2c, 0x92, 0x7c, 0xa7, 0x6c, 0x09, 0x40, 0xc9, 0x79, 0x44, 0x3c, 0x64, 0x26, 0x13, 0x40
        /*0030*/ 	.byte	0xca, 0x01, 0xcf, 0x3a, 0x27, 0x51, 0x1a, 0x40, 0x30, 0xcc, 0x2d, 0xf3, 0xe1, 0x0c, 0x21, 0x40
        /*0040*/ 	.byte	0x0d, 0xb7, 0xfc, 0x82, 0x8e, 0x35, 0x25, 0x40
.L_8:


//--------------------- .text._Z17initializeWeightsPfim --------------------------
	.section	.text._Z17initializeWeightsPfim,"ax",@progbits
	.align	128
        .global         _Z17initializeWeightsPfim
        .type           _Z17initializeWeightsPfim,@function
        .size           _Z17initializeWeightsPfim,(.L_x_131 - _Z17initializeWeightsPfim)
        .other          _Z17initializeWeightsPfim,@"STO_CUDA_ENTRY STV_DEFAULT"
_Z17initializeWeightsPfim:
.text._Z17initializeWeightsPfim:
[----:B------:R-:W0:Y:S01]  /*0000*/  LDC R1, c[0x0][0x37c] ;  /* 0x0000df00ff017b82 */ /* 0x000e220000000800 */
[----:B------:R-:W1:Y:S07]  /*0010*/  S2R R3, SR_TID.X ;  /* 0x0000000000037919 */ /* 0x000e6e0000002100 */
[----:B------:R-:W1:Y:S01]  /*0020*/  S2UR UR4, SR_CTAID.X ;  /* 0x00000000000479c3 */ /* 0x000e620000002500 */
[----:B------:R-:W2:Y:S01]  /*0030*/  LDCU UR5, c[0x0][0x388] ;  /* 0x00007100ff0577ac */ /* 0x000ea20008000800 */
[----:B0-----:R-:W-:-:S06]  /*0040*/  VIADD R1, R1, 0xffffffd0 ;  /* 0xffffffd001017836 */ /* 0x001fcc0000000000 */
[----:B------:R-:W1:Y:S02]  /*0050*/  LDC R10, c[0x0][0x360] ;  /* 0x0000d800ff0a7b82 */ /* 0x000e640000000800 */
[----:B-1----:R-:W-:-:S05]  /*0060*/  IMAD R10, R10, UR4, R3 ;  /* 0x000000040a0a7c24 */ /* 0x002fca000f8e0203 */
[----:B--2---:R-:W-:-:S13]  /*0070*/  ISETP.GE.AND P0, PT, R10, UR5, PT ;  /* 0x000000050a007c0c */ /* 0x004fda000bf06270 */
[----:B------:R-:W-:Y:S05]  /*0080*/  @P0 EXIT ;  /* 0x000000000000094d */ /* 0x000fea0003800000 */
[----:B------:R-:W0:Y:S01]  /*0090*/  LDC.64 R2, c[0x0][0x390] ;  /* 0x0000e400ff027b82 */ /* 0x000e220000000a00 */
[----:B------:R-:W-:Y:S01]  /*00a0*/  ISETP.NE.AND P0, PT, R10, RZ, PT ;  /* 0x000000ff0a00720c */ /* 0x000fe20003f05270 */
[----:B------:R-:W1:Y:S01]  /*00b0*/  LDCU.64 UR6, c[0x0][0x358] ;  /* 0x00006b00ff0677ac */ /* 0x000e620008000a00 */
[----:B------:R-:W-:Y:S01]  /*00c0*/  BSSY.RECONVERGENT B0, `(.L_x_0) ;  /* 0x0000262000007945 */ /* 0x000fe20003800200 */
[----:B0-----:R-:W-:Y:S02]  /*00d0*/  LOP3.LUT R0, R2, 0xaad26b49, RZ, 0x3c, !PT ;  /* 0xaad26b4902007812 */ /* 0x001fe400078e3cff */
[----:B------:R-:W-:-:S03]  /*00e0*/  LOP3.LUT R2, R3, 0xf7dcefdd, RZ, 0x3c, !PT ;  /* 0xf7dcefdd03027812 */ /* 0x000fc600078e3cff */
[----:B------:R-:W-:Y:S02]  /*00f0*/  IMAD R0, R0, 0x4182bed5, RZ ;  /* 0x4182bed500007824 */ /* 0x000fe400078e02ff */
[----:B------:R-:W-:Y:S02]  /*0100*/  IMAD R9, R2, -0x658354e5, RZ ;  /* 0x9a7cab1b02097824 */ /* 0x000fe400078e02ff */
[C---:B------:R-:W-:Y:S01]  /*0110*/  VIADD R3, R0.reuse, 0x75bcd15 ;  /* 0x075bcd1500037836 */ /* 0x040fe20000000000 */
[C---:B------:R-:W-:Y:S01]  /*0120*/  LOP3.LUT R6, R0.reuse, 0x159a55e5, RZ, 0x3c, !PT ;  /* 0x159a55e500067812 */ /* 0x040fe200078e3cff */
[C---:B------:R-:W-:Y:S01]  /*0130*/  VIADD R5, R0.reuse, 0x583f19 ;  /* 0x00583f1900057836 */ /* 0x040fe20000000000 */
[----:B------:R-:W-:Y:S01]  /*0140*/  IADD3 R2, PT, PT, R0, 0x64f0c9, R9 ;  /* 0x0064f0c900027810 */ /* 0x000fe20007ffe009 */
[C---:B------:R-:W-:Y:S01]  /*0150*/  VIADD R7, R9.reuse, 0x1f123bb5 ;  /* 0x1f123bb509077836 */ /* 0x040fe20000000000 */
[----:B------:R-:W-:Y:S02]  /*0160*/  LOP3.LUT R4, R9, 0x5491333, RZ, 0x3c, !PT ;  /* 0x0549133309047812 */ /* 0x000fe400078e3cff */
[----:B------:R-:W-:Y:S01]  /*0170*/  SHF.R.S32.HI R0, RZ, 0x1f, R10 ;  /* 0x0000001fff007819 */ /* 0x000fe2000001140a */
[----:B------:R0:W-:Y:S04]  /*0180*/  STL.64 [R1], R2 ;  /* 0x0000000201007387 */ /* 0x0001e80000100a00 */
[----:B------:R0:W-:Y:S04]  /*0190*/  STL.64 [R1+0x8], R6 ;  /* 0x0000080601007387 */ /* 0x0001e80000100a00 */
[----:B------:R0:W-:Y:S01]  /*01a0*/  STL.64 [R1+0x10], R4 ;  /* 0x0000100401007387 */ /* 0x0001e20000100a00 */
[----:B-1----:R-:W-:Y:S05]  /*01b0*/  @!P0 BRA `(.L_x_1) ;  /* 0x0000002400488947 */ /* 0x002fea0003800000 */
[----:B------:R-:W-:Y:S02]  /*01c0*/  IMAD.MOV.U32 R13, RZ, RZ, R0 ;  /* 0x000000ffff0d7224 */ /* 0x000fe400078e0000 */
[----:B------:R-:W-:Y:S02]  /*01d0*/  IMAD.MOV.U32 R11, RZ, RZ, RZ ;  /* 0x000000ffff0b7224 */ /* 0x000fe400078e00ff */
[----:B0-----:R-:W-:-:S07]  /*01e0*/  IMAD.MOV.U32 R2, RZ, RZ, R10 ;  /* 0x000000ffff027224 */ /* 0x001fce00078e000a */
.L_x_10:
[----:B------:R-:W-:Y:S01]  /*01f0*/  LOP3.LUT R0, R2, 0x3, RZ, 0xc0, !PT ;  /* 0x0000000302007812 */ /* 0x000fe200078ec0ff */
[----:B------:R-:W-:Y:S03]  /*0200*/  BSSY.RECONVERGENT B1, `(.L_x_2) ;  /* 0x0000247000017945 */ /* 0x000fe60003800200 */
[----:B------:R-:W-:-:S04]  /*0210*/  ISETP.NE.U32.AND P0, PT, R0, RZ, PT ;  /* 0x000000ff0000720c */ /* 0x000fc80003f05070 */
[----:B------:R-:W-:-:S13]  /*0220*/  ISETP.NE.AND.EX P0, PT, RZ, RZ, PT, P0 ;  /* 0x000000ffff00720c */ /* 0x000fda0003f05300 */
[----:B0-----:R-:W-:Y:S05]  /*0230*/  @!P0 BRA `(.L_x_3) ;  /* 0x00000024000c8947 */ /* 0x001fea0003800000 */
[----:B------:R-:W0:Y:S01]  /*0240*/  LDC.64 R8, c[0x4][RZ] ;  /* 0x01000000ff087b82 */ /* 0x000e220000000a00 */
[----:B------:R-:W-:Y:S01]  /*0250*/  IMAD.MOV.U32 R0, RZ, RZ, RZ ;  /* 0x000000ffff007224 */ /* 0x000fe200078e00ff */
[----:B------:R-:W-:Y:S02]  /*0260*/  CS2R R4, SRZ ;  /* 0x0000000000047805 */ /* 0x000fe4000001ff00 */
[----:B------:R-:W-:Y:S01]  /*0270*/  CS2R R6, SRZ ;  /* 0x0000000000067805 */ /* 0x000fe2000001ff00 */
[----:B------:R-:W-:Y:S02]  /*0280*/  IMAD.MOV.U32 R3, RZ, RZ, RZ ;  /* 0x000000ffff037224 */ /* 0x000fe400078e00ff */
[----:B0-----:R-:W-:-:S07]  /*0290*/  IMAD.WIDE.U32 R8, R11, 0xc80, R8 ;  /* 0x00000c800b087825 */ /* 0x001fce00078e0008 */
.L_x_5:
[----:B------:R-:W-:-:S06]  /*02a0*/  IMAD R12, R0, 0x4, R1 ;  /* 0x00000004000c7824 */ /* 0x000fcc00078e0201 */
[----:B------:R-:W5:Y:S01]  /*02b0*/  LDL R12, [R12+0x4] ;  /* 0x000004000c0c7983 */ /* 0x000f620000100800 */
[----:B------:R-:W-:-:S05]  /*02c0*/  UMOV UR4, URZ ;  /* 0x000000ff00047c82 */ /* 0x000fca0008000000 */
.L_x_4:
[----:B-----5:R-:W-:Y:S01]  /*02d0*/  SHF.R.U32.HI R22, RZ, UR4, R12 ;  /* 0x00000004ff167c19 */ /* 0x020fe2000801160c */
[----:B------:R-:W-:-:S03]  /*02e0*/  IMAD.SHL.U32 R14, R0, 0x20, RZ ;  /* 0x00000020000e7824 */ /* 0x000fc600078e00ff */
[----:B------:R-:W-:Y:S01]  /*02f0*/  LOP3.LUT R15, R22, 0x1, RZ, 0xc0, !PT ;  /* 0x00000001160f7812 */ /* 0x000fe200078ec0ff */
[----:B------:R-:W-:-:S03]  /*0300*/  VIADD R14, R14, UR4 ;  /* 0x000000040e0e7c36 */ /* 0x000fc60008000000 */
[----:B------:R-:W-:Y:S01]  /*0310*/  ISETP.NE.U32.AND P0, PT, R15, 0x1, PT ;  /* 0x000000010f00780c */ /* 0x000fe20003f05070 */
[----:B------:R-:W-:-:S03]  /*0320*/  IMAD R15, R14, 0x5, RZ ;  /* 0x000000050e0f7824 */ /* 0x000fc600078e02ff */
[----:B------:R-:W-:Y:S01]  /*0330*/  R2P PR, R22, 0x7e ;  /* 0x0000007e16007804 */ /* 0x000fe20000000000 */
[----:B------:R-:W-:-:S08]  /*0340*/  IMAD.WIDE.U32 R14, R15, 0x4, R8 ;  /* 0x000000040f0e7825 */ /* 0x000fd000078e0008 */
[----:B------:R-:W2:Y:S04]  /*0350*/  @!P0 LDG.E R16, desc[UR6][R14.64+0x10] ;  /* 0x000010060e108981 */ /* 0x000ea8000c1e1900 */
[----:B------:R-:W3:Y:S04]  /*0360*/  @P1 LDG.E R18, desc[UR6][R14.64+0x24] ;  /* 0x000024060e121981 */ /* 0x000ee8000c1e1900 */
[----:B------:R-:W4:Y:S04]  /*0370*/  @P2 LDG.E R20, desc[UR6][R14.64+0x38] ;  /* 0x000038060e142981 */ /* 0x000f28000c1e1900 */
[----:B------:R-:W4:Y:S04]  /*0380*/  @P3 LDG.E R24, desc[UR6][R14.64+0x4c] ;  /* 0x00004c060e183981 */ /* 0x000f28000c1e1900 */
[----:B------:R-:W4:Y:S04]  /*0390*/  @P4 LDG.E R26, desc[UR6][R14.64+0x60] ;  /* 0x000060060e1a4981 */ /* 0x000f28000c1e1900 */
[----:B------:R-:W4:Y:S04]  /*03a0*/  @!P0 LDG.E R17, desc[UR6][R14.64+0x4] ;  /* 0x000004060e118981 */ /* 0x000f28000c1e1900 */
[----:B------:R-:W4:Y:S04]  /*03b0*/  @!P0 LDG.E R19, desc[UR6][R14.64+0xc] ;  /* 0x00000c060e138981 */ /* 0x000f28000c1e1900 */
[----:B------:R-:W4:Y:S04]  /*03c0*/  @P1 LDG.E R21, desc[UR6][R14.64+0x18] ;  /* 0x000018060e151981 */ /* 0x000f28000c1e1900 */
[----:B------:R-:W4:Y:S04]  /*03d0*/  @P3 LDG.E R23, desc[UR6][R14.64+0x40] ;  /* 0x000040060e173981 */ /* 0x000f28000c1e1900 */
[----:B------:R-:W4:Y:S04]  /*03e0*/  @P5 LDG.E R25, desc[UR6][R14.64+0x70] ;  /* 0x000070060e195981 */ /* 0x000f28000c1e1900 */
[----:B------:R-:W4:Y:S01]  /*03f0*/  @P6 LDG.E R28, desc[UR6][R14.64+0x88] ;  /* 0x000088060e1c6981 */ /* 0x000f22000c1e1900 */
[----:B--2---:R-:W-:-:S03]  /*0400*/  @!P0 LOP3.LUT R5, R5, R16, RZ, 0x3c, !PT ;  /* 0x0000001005058212 */ /* 0x004fc600078e3cff */
[----:B------:R-:W2:Y:S01]  /*0410*/  @!P0 LDG.E R16, desc[UR6][R14.64] ;  /* 0x000000060e108981 */ /* 0x000ea2000c1e1900 */
[----:B---3--:R-:W-:-:S03]  /*0420*/  @P1 LOP3.LUT R5, R5, R18, RZ, 0x3c, !PT ;  /* 0x0000001205051212 */ /* 0x008fc600078e3cff */
[----:B------:R-:W3:Y:S01]  /*0430*/  @!P0 LDG.E R18, desc[UR6][R14.64+0x8] ;  /* 0x000008060e128981 */ /* 0x000ee2000c1e1900 */
[----:B----4-:R-:W-:-:S03]  /*0440*/  @P2 LOP3.LUT R5, R5, R20, RZ, 0x3c, !PT ;  /* 0x0000001405052212 */ /* 0x010fc600078e3cff */
[----:B------:R-:W4:Y:S01]  /*0450*/  @P1 LDG.E R20, desc[UR6][R14.64+0x14] ;  /* 0x000014060e141981 */ /* 0x000f22000c1e1900 */
[----:B------:R-:W-:-:S03]  /*0460*/  @P3 LOP3.LUT R5, R5, R24, RZ, 0x3c, !PT ;  /* 0x0000001805053212 */ /* 0x000fc600078e3cff */
[----:B------:R-:W4:Y:S01]  /*0470*/  @P5 LDG.E R24, desc[UR6][R14.64+0x74] ;  /* 0x000074060e185981 */ /* 0x000f22000c1e1900 */
[----:B------:R-:W-:-:S03]  /*0480*/  @P4 LOP3.LUT R5, R5, R26, RZ, 0x3c, !PT ;  /* 0x0000001a05054212 */ /* 0x000fc600078e3cff */
[----:B------:R-:W4:Y:S01]  /*0490*/  @P3 LDG.E R26, desc[UR6][R14.64+0x44] ;  /* 0x000044060e1a3981 */ /* 0x000f22000c1e1900 */
[----:B------:R-:W-:-:S03]  /*04a0*/  @!P0 LOP3.LUT R6, R6, R17, RZ, 0x3c, !PT ;  /* 0x0000001106068212 */ /* 0x000fc600078e3cff */
[----:B------:R-:W4:Y:S01]  /*04b0*/  @P1 LDG.E R17, desc[UR6][R14.64+0x20] ;  /* 0x000020060e111981 */ /* 0x000f22000c1e1900 */
[----:B------:R-:W-:-:S03]  /*04c0*/  @!P0 LOP3.LUT R4, R4, R19, RZ, 0x3c, !PT ;  /* 0x0000001304048212 */ /* 0x000fc600078e3cff */
[----:B------:R-:W4:Y:S01]  /*04d0*/  @P2 LDG.E R19, desc[UR6][R14.64+0x2c] ;  /* 0x00002c060e132981 */ /* 0x000f22000c1e1900 */
[----:B------:R-:W-:-:S03]  /*04e0*/  @P1 LOP3.LUT R6, R6, R21, RZ, 0x3c, !PT ;  /* 0x0000001506061212 */ /* 0x000fc600078e3cff */
[----:B------:R-:W4:Y:S01]  /*04f0*/  @P2 LDG.E R21, desc[UR6][R14.64+0x34] ;  /* 0x000034060e152981 */ /* 0x000f22000c1e1900 */
[----:B--2---:R-:W-:-:S03]  /*0500*/  @!P0 LOP3.LUT R3, R3, R16, RZ, 0x3c, !PT ;  /* 0x0000001003038212 */ /* 0x004fc600078e3cff */
[----:B------:R-:W2:Y:S01]  /*0510*/  @P1 LDG.E R16, desc[UR6][R14.64+0x1c] ;  /* 0x00001c060e101981 */ /* 0x000ea2000c1e1900 */
[----:B---3--:R-:W-:-:S03]  /*0520*/  @!P0 LOP3.LUT R7, R7, R18, RZ, 0x3c, !PT ;  /* 0x0000001207078212 */ /* 0x008fc600078e3cff */
[----:B------:R-:W3:Y:S01]  /*0530*/  @P2 LDG.E R18, desc[UR6][R14.64+0x28] ;  /* 0x000028060e122981 */ /* 0x000ee2000c1e1900 */
[----:B----4-:R-:W-:-:S03]  /*0540*/  @P1 LOP3.LUT R3, R3, R20, RZ, 0x3c, !PT ;  /* 0x0000001403031212 */ /* 0x010fc600078e3cff */
[----:B------:R-:W4:Y:S01]  /*0550*/  @P2 LDG.E R20, desc[UR6][R14.64+0x30] ;  /* 0x000030060e142981 */ /* 0x000f22000c1e1900 */
[----:B------:R-:W-:-:S03]  /*0560*/  @P5 LOP3.LUT R5, R5, R24, RZ, 0x3c, !PT ;  /* 0x0000001805055212 */ /* 0x000fc600078e3cff */
[----:B------:R-:W4:Y:S01]  /*0570*/  @P3 LDG.E R24, desc[UR6][R14.64+0x3c] ;  /* 0x00003c060e183981 */ /* 0x000f22000c1e1900 */
[----:B------:R-:W-:-:S03]  /*0580*/  @P1 LOP3.LUT R4, R4, R17, RZ, 0x3c, !PT ;  /* 0x0000001104041212 */ /* 0x000fc600078e3cff */
[----:B------:R-:W4:Y:S01]  /*0590*/  @P3 LDG.E R17, desc[UR6][R14.64+0x48] ;  /* 0x000048060e113981 */ /* 0x000f22000c1e1900 */
[----:B------:R-:W-:-:S03]  /*05a0*/  @P2 LOP3.LUT R6, R6, R19, RZ, 0x3c, !PT ;  /* 0x0000001306062212 */ /* 0x000fc600078e3cff */
[----:B------:R-:W4:Y:S01]  /*05b0*/  @P4 LDG.E R19, desc[UR6][R14.64+0x54] ;  /* 0x000054060e134981 */ /* 0x000f22000c1e1900 */
[----:B------:R-:W-:Y:S02]  /*05c0*/  @P2 LOP3.LUT R4, R4, R21, RZ, 0x3c, !PT ;  /* 0x0000001504042212 */ /* 0x000fe400078e3cff */
[----:B------:R-:W-:Y:S01]  /*05d0*/  @P3 LOP3.LUT R6, R6, R23, RZ, 0x3c, !PT ;  /* 0x0000001706063212 */ /* 0x000fe200078e3cff */
[----:B------:R-:W4:Y:S04]  /*05e0*/  @P4 LDG.E R21, desc[UR6][R14.64+0x5c] ;  /* 0x00005c060e154981 */ /* 0x000f28000c1e1900 */
[----:B------:R-:W4:Y:S01]  /*05f0*/  @P5 LDG.E R23, desc[UR6][R14.64+0x68] ;  /* 0x000068060e175981 */ /* 0x000f22000c1e1900 */
[----:B--2---:R-:W-:-:S03]  /*0600*/  @P1 LOP3.LUT R7, R7, R16, RZ, 0x3c, !PT ;  /* 0x0000001007071212 */ /* 0x004fc600078e3cff */
[----:B------:R-:W2:Y:S01]  /*0610*/  @P4 LDG.E R16, desc[UR6][R14.64+0x50] ;  /* 0x000050060e104981 */ /* 0x000ea2000c1e1900 */
[----:B---3--:R-:W-:-:S03]  /*0620*/  @P2 LOP3.LUT R3, R3, R18, RZ, 0x3c, !PT ;  /* 0x0000001203032212 */ /* 0x008fc600078e3cff */
[----:B------:R-:W3:Y:S01]  /*0630*/  @P4 LDG.E R18, desc[UR6][R14.64+0x58] ;  /* 0x000058060e124981 */ /* 0x000ee2000c1e1900 */
[----:B----4-:R-:W-:-:S03]  /*0640*/  @P2 LOP3.LUT R7, R7, R20, RZ, 0x3c, !PT ;  /* 0x0000001407072212 */ /* 0x010fc600078e3cff */
[----:B------:R-:W4:Y:S01]  /*0650*/  @P5 LDG.E R20, desc[UR6][R14.64+0x64] ;  /* 0x000064060e145981 */ /* 0x000f22000c1e1900 */
[----:B------:R-:W-:-:S03]  /*0660*/  @P3 LOP3.LUT R3, R3, R24, RZ, 0x3c, !PT ;  /* 0x0000001803033212 */ /* 0x000fc600078e3cff */
[----:B------:R-:W4:Y:S01]  /*0670*/  @P5 LDG.E R24, desc[UR6][R14.64+0x6c] ;  /* 0x00006c060e185981 */ /* 0x000f22000c1e1900 */
[----:B------:R-:W-:Y:S02]  /*0680*/  LOP3.LUT P0, RZ, R22, 0x80, RZ, 0xc0, !PT ;  /* 0x0000008016ff7812 */ /* 0x000fe4000780c0ff */
[----:B------:R-:W-:Y:S02]  /*0690*/  @P3 LOP3.LUT R7, R7, R26, RZ, 0x3c, !PT ;  /* 0x0000001a07073212 */ /* 0x000fe400078e3cff */
[----:B------:R-:W-:Y:S02]  /*06a0*/  @P3 LOP3.LUT R4, R4, R17, RZ, 0x3c, !PT ;  /* 0x0000001104043212 */ /* 0x000fe400078e3cff */
[----:B------:R-:W4:Y:S01]  /*06b0*/  @P6 LDG.E R17, desc[UR6][R14.64+0x7c] ;  /* 0x00007c060e116981 */ /* 0x000f22000c1e1900 */
[----:B------:R-:W-:-:S03]  /*06c0*/  @P4 LOP3.LUT R6, R6, R19, RZ, 0x3c, !PT ;  /* 0x0000001306064212 */ /* 0x000fc600078e3cff */
[----:B------:R-:W4:Y:S01]  /*06d0*/  @P6 LDG.E R19, desc[UR6][R14.64+0x84] ;  /* 0x000084060e136981 */ /* 0x000f22000c1e1900 */
[----:B------:R-:W-:-:S03]  /*06e0*/  @P4 LOP3.LUT R4, R4, R21, RZ, 0x3c, !PT ;  /* 0x0000001504044212 */ /* 0x000fc600078e3cff */
[----:B------:R-:W4:Y:S01]  /*06f0*/  @P0 LDG.E R26, desc[UR6][R14.64+0x9c] ;  /* 0x00009c060e1a0981 */ /* 0x000f22000c1e1900 */
[----:B------:R-:W-:-:S03]  /*0700*/  @P5 LOP3.LUT R6, R6, R23, RZ, 0x3c, !PT ;  /* 0x0000001706065212 */ /* 0x000fc600078e3cff */
        /* <DEDUP_REMOVED lines=10> */
[----:B------:R-:W-:Y:S02]  /*07b0*/  @P5 LOP3.LUT R4, R4, R25, RZ, 0x3c, !PT ;  /* 0x0000001904045212 */ /* 0x000fe400078e3cff */
[----:B------:R-:W-:Y:S02]  /*07c0*/  @P6 LOP3.LUT R5, R5, R28, RZ, 0x3c, !PT ;  /* 0x0000001c05056212 */ /* 0x000fe400078e3cff */
[----:B------:R-:W-:Y:S02]  /*07d0*/  @P6 LOP3.LUT R6, R6, R17, RZ, 0x3c, !PT ;  /* 0x0000001106066212 */ /* 0x000fe400078e3cff */
[----:B------:R-:W-:Y:S02]  /*07e0*/  @P6 LOP3.LUT R4, R4, R19, RZ, 0x3c, !PT ;  /* 0x0000001304046212 */ /* 0x000fe400078e3cff */
[----:B------:R-:W-:Y:S02]  /*07f0*/  @P0 LOP3.LUT R5, R5, R26, RZ, 0x3c, !PT ;  /* 0x0000001a05050212 */ /* 0x000fe400078e3cff */
[----:B------:R-:W-:-:S02]  /*0800*/  @P0 LOP3.LUT R6, R6, R21, RZ, 0x3c, !PT ;  /* 0x0000001506060212 */ /* 0x000fc400078e3cff */
[----:B------:R-:W-:Y:S02]  /*0810*/  @P0 LOP3.LUT R4, R4, R23, RZ, 0x3c, !PT ;  /* 0x0000001704040212 */ /* 0x000fe400078e3cff */
[----:B--2---:R-:W-:Y:S02]  /*0820*/  @P6 LOP3.LUT R3, R3, R16, RZ, 0x3c, !PT ;  /* 0x0000001003036212 */ /* 0x004fe400078e3cff */
[----:B---3--:R-:W-:Y:S02]  /*0830*/  @P6 LOP3.LUT R7, R7, R18, RZ, 0x3c, !PT ;  /* 0x0000001207076212 */ /* 0x008fe400078e3cff */
[----:B----4-:R-:W-:Y:S02]  /*0840*/  @P0 LOP3.LUT R3, R3, R20, RZ, 0x3c, !PT ;  /* 0x0000001403030212 */ /* 0x010fe400078e3cff */
[----:B------:R-:W-:Y:S02]  /*0850*/  @P0 LOP3.LUT R7, R7, R24, RZ, 0x3c, !PT ;  /* 0x0000001807070212 */ /* 0x000fe400078e3cff */
[----:B------:R-:W-:-:S13]  /*0860*/  R2P PR, R22.B1, 0x7f ;  /* 0x0000007f16007804 */ /* 0x000fda0000001000 */
[----:B------:R-:W2:Y:S04]  /*0870*/  @P0 LDG.E R18, desc[UR6][R14.64+0xa0] ;  /* 0x0000a0060e120981 */ /* 0x000ea8000c1e1900 */
[----:B------:R-:W3:Y:S04]  /*0880*/  @P0 LDG.E R19, desc[UR6][R14.64+0xa4] ;  /* 0x0000a4060e130981 */ /* 0x000ee8000c1e1900 */
[----:B------:R-:W4:Y:S04]  /*0890*/  @P0 LDG.E R20, desc[UR6][R14.64+0xa8] ;  /* 0x0000a8060e140981 */ /* 0x000f28000c1e1900 */
[----:B------:R-:W4:Y:S04]  /*08a0*/  @P0 LDG.E R21, desc[UR6][R14.64+0xac] ;  /* 0x0000ac060e150981 */ /* 0x000f28000c1e1900 */
[----:B------:R-:W4:Y:S04]  /*08b0*/  @P0 LDG.E R24, desc[UR6][R14.64+0xb0] ;  /* 0x0000b0060e180981 */ /* 0x000f28000c1e1900 */
[----:B------:R-:W4:Y:S04]  /*08c0*/  @P1 LDG.E R16, desc[UR6][R14.64+0xbc] ;  /* 0x0000bc060e101981 */ /* 0x000f28000c1e1900 */
[----:B------:R-:W4:Y:S04]  /*08d0*/  @P1 LDG.E R26, desc[UR6][R14.64+0xb4] ;  /* 0x0000b4060e1a1981 */ /* 0x000f28000c1e1900 */
        /* <DEDUP_REMOVED lines=11> */
[----:B------:R-:W-:Y:S01]  /*0990*/  LOP3.LUT P0, RZ, R22, 0x8000, RZ, 0xc0, !PT ;  /* 0x0000800016ff7812 */ /* 0x000fe2000780c0ff */
[----:B------:R-:W4:Y:S01]  /*09a0*/  @P2 LDG.E R24, desc[UR6][R14.64+0xd8] ;  /* 0x0000d8060e182981 */ /* 0x000f22000c1e1900 */
[----:B------:R-:W-:-:S03]  /*09b0*/  @P1 LOP3.LUT R7, R7, R16, RZ, 0x3c, !PT ;  /* 0x0000001007071212 */ /* 0x000fc600078e3cff */
[----:B------:R-:W4:Y:S01]  /*09c0*/  @P2 LDG.E R22, desc[UR6][R14.64+0xd0] ;  /* 0x0000d0060e162981 */ /* 0x000f22000c1e1900 */
[----:B------:R-:W-:-:S03]  /*09d0*/  @P1 LOP3.LUT R3, R3, R26, RZ, 0x3c, !PT ;  /* 0x0000001a03031212 */ /* 0x000fc600078e3cff */
[----:B------:R-:W4:Y:S01]  /*09e0*/  @P3 LDG.E R16, desc[UR6][R14.64+0xe4] ;  /* 0x0000e4060e103981 */ /* 0x000f22000c1e1900 */
[----:B------:R-:W-:-:S03]  /*09f0*/  @P1 LOP3.LUT R6, R6, R23, RZ, 0x3c, !PT ;  /* 0x0000001706061212 */ /* 0x000fc600078e3cff */
[----:B------:R-:W4:Y:S01]  /*0a00*/  @P3 LDG.E R26, desc[UR6][R14.64+0xdc] ;  /* 0x0000dc060e1a3981 */ /* 0x000f22000c1e1900 */
[----:B------:R-:W-:-:S03]  /*0a10*/  @P1 LOP3.LUT R4, R4, R17, RZ, 0x3c, !PT ;  /* 0x0000001104041212 */ /* 0x000fc600078e3cff */
        /* <DEDUP_REMOVED lines=43> */
[----:B------:R-:W-:-:S04]  /*0cd0*/  UIADD3 UR4, UPT, UPT, UR4, 0x10, URZ ;  /* 0x0000001004047890 */ /* 0x000fc8000fffe0ff */
[----:B------:R-:W-:Y:S01]  /*0ce0*/  UISETP.NE.AND UP0, UPT, UR4, 0x20, UPT ;  /* 0x000000200400788c */ /* 0x000fe2000bf05270 */
[----:B--2---:R-:W-:Y:S02]  /*0cf0*/  @P5 LOP3.LUT R5, R5, R18, RZ, 0x3c, !PT ;  /* 0x0000001205055212 */ /* 0x004fe400078e3cff */
[----:B---3--:R-:W-:Y:S02]  /*0d00*/  @P6 LOP3.LUT R6, R6, R19, RZ, 0x3c, !PT ;  /* 0x0000001306066212 */ /* 0x008fe400078e3cff */
[----:B----4-:R-:W-:Y:S02]  /*0d10*/  @P6 LOP3.LUT R3, R3, R20, RZ, 0x3c, !PT ;  /* 0x0000001403036212 */ /* 0x010fe400078e3cff */
[----:B------:R-:W-:Y:S02]  /*0d20*/  @P6 LOP3.LUT R4, R4, R21, RZ, 0x3c, !PT ;  /* 0x0000001504046212 */ /* 0x000fe400078e3cff */
[----:B------:R-:W-:Y:S02]  /*0d30*/  @P6 LOP3.LUT R7, R7, R22, RZ, 0x3c, !PT ;  /* 0x0000001607076212 */ /* 0x000fe400078e3cff */
[----:B------:R-:W-:-:S02]  /*0d40*/  @P6 LOP3.LUT R5, R5, R16, RZ, 0x3c, !PT ;  /* 0x0000001005056212 */ /* 0x000fc400078e3cff */
[----:B------:R-:W-:Y:S02]  /*0d50*/  @P0 LOP3.LUT R3, R3, R24, RZ, 0x3c, !PT ;  /* 0x0000001803030212 */ /* 0x000fe400078e3cff */
[----:B------:R-:W-:Y:S02]  /*0d60*/  @P0 LOP3.LUT R5, R5, R28, RZ, 0x3c, !PT ;  /* 0x0000001c05050212 */ /* 0x000fe400078e3cff */
[----:B------:R-:W-:Y:S02]  /*0d70*/  @P0 LOP3.LUT R7, R7, R26, RZ, 0x3c, !PT ;  /* 0x0000001a07070212 */ /* 0x000fe400078e3cff */
[----:B------:R-:W-:Y:S02]  /*0d80*/  @P0 LOP3.LUT R4, R4, R23, RZ, 0x3c, !PT ;  /* 0x0000001704040212 */ /* 0x000fe400078e3cff */
[----:B------:R-:W-:Y:S01]  /*0d90*/  @P0 LOP3.LUT R6, R6, R17, RZ, 0x3c, !PT ;  /* 0x0000001106060212 */ /* 0x000fe200078e3cff */
[----:B------:R-:W-:Y:S06]  /*0da0*/  BRA.U UP0, `(.L_x_4) ;  /* 0xfffffff500487547 */ /* 0x000fec000b83ffff */
[----:B------:R-:W-:-:S05]  /*0db0*/  VIADD R0, R0, 0x1 ;  /* 0x0000000100007836 */ /* 0x000fca0000000000 */
[----:B------:R-:W-:-:S13]  /*0dc0*/  ISETP.NE.AND P0, PT, R0, 0x5, PT ;  /* 0x000000050000780c */ /* 0x000fda0003f05270 */
[----:B------:R-:W-:Y:S05]  /*0dd0*/  @P0 BRA `(.L_x_5) ;  /* 0xfffffff400300947 */ /* 0x000fea000383ffff */
[----:B------:R-:W-:Y:S01]  /*0de0*/  LOP3.LUT R0, R2, 0x3, RZ, 0xc0, !PT ;  /* 0x0000000302007812 */ /* 0x000fe200078ec0ff */
[----:B------:R0:W-:Y:S03]  /*0df0*/  STL.64 [R1+0x8], R6 ;  /* 0x0000080601007387 */ /* 0x0001e60000100a00 */
[----:B------:R-:W-:Y:S01]  /*0e00*/  ISETP.NE.U32.AND P0, PT, R0, 0x1, PT ;  /* 0x000000010000780c */ /* 0x000fe20003f05070 */
[----:B------:R0:W-:Y:S03]  /*0e10*/  STL.64 [R1+0x10], R4 ;  /* 0x0000100401007387 */ /* 0x0001e60000100a00 */
[----:B------:R-:W-:Y:S01]  /*0e20*/  ISETP.NE.AND.EX P0, PT, RZ, RZ, PT, P0 ;  /* 0x000000ffff00720c */ /* 0x000fe20003f05300 */
[----:B------:R0:W-:-:S12]  /*0e30*/  STL [R1+0x4], R3 ;  /* 0x0000040301007387 */ /* 0x0001d80000100800 */
[----:B0-----:R-:W-:Y:S05]  /*0e40*/  @!P0 BRA `(.L_x_3) ;  /* 0x0000001800088947 */ /* 0x001fea0003800000 */
[----:B------:R-:W-:Y:S01]  /*0e50*/  UMOV UR4, URZ ;  /* 0x000000ff00047c82 */ /* 0x000fe20008000000 */
[----:B------:R-:W-:Y:S01]  /*0e60*/  UMOV UR5, URZ ;  /* 0x000000ff00057c82 */ /* 0x000fe20008000000 */
[----:B------:R-:W-:Y:S02]  /*0e70*/  IMAD.MOV.U32 R0, RZ, RZ, RZ ;  /* 0x000000ffff007224 */ /* 0x000fe400078e00ff */
[----:B------:R-:W-:Y:S02]  /*0e80*/  IMAD.MOV.U32 R4, RZ, RZ, RZ ;  /* 0x000000ffff047224 */ /* 0x000fe400078e00ff */
[----:B------:R-:W-:Y:S02]  /*0e90*/  IMAD.MOV.U32 R7, RZ, RZ, RZ ;  /* 0x000000ffff077224 */ /* 0x000fe400078e00ff */
[----:B------:R-:W-:Y:S02]  /*0ea0*/  IMAD.MOV.U32 R3, RZ, RZ, RZ ;  /* 0x000000ffff037224 */ /* 0x000fe400078e00ff */
[----:B------:R-:W-:-:S02]  /*0eb0*/  IMAD.U32 R5, RZ, RZ, UR4 ;  /* 0x00000004ff057e24 */ /* 0x000fc4000f8e00ff */
[----:B------:R-:W-:-:S07]  /*0ec0*/  IMAD.U32 R6, RZ, RZ, UR5 ;  /* 0x00000005ff067e24 */ /* 0x000fce000f8e00ff */
.L_x_7:
[----:B------:R-:W-:-:S06]  /*0ed0*/  IMAD R12, R0, 0x4, R1 ;  /* 0x00000004000c7824 */ /* 0x000fcc00078e0201 */
[----:B------:R-:W5:Y:S01]  /*0ee0*/  LDL R12, [R12+0x4] ;  /* 0x000004000c0c7983 */ /* 0x000f620000100800 */
[----:B------:R-:W-:-:S05]  /*0ef0*/  UMOV UR4, URZ ;  /* 0x000000ff00047c82 */ /* 0x000fca0008000000 */
.L_x_6:
        /* <DEDUP_REMOVED lines=178> */
[----:B------:R0:W-:Y:S03]  /*1a20*/  STL [R1+0x4], R3 ;  /* 0x0000040301007387 */ /* 0x0001e60000100800 */
[----:B------:R-:W-:Y:S01]  /*1a30*/  ISETP.NE.U32.AND P0, PT, R0, 0x3, PT ;  /* 0x000000030000780c */ /* 0x000fe20003f05070 */
[----:B------:R0:W-:Y:S03]  /*1a40*/  STL.64 [R1+0x8], R6 ;  /* 0x0000080601007387 */ /* 0x0001e60000100a00 */
[----:B------:R-:W-:Y:S01]  /*1a50*/  ISETP.NE.AND.EX P0, PT, RZ, RZ, PT, P0 ;  /* 0x000000ffff00720c */ /* 0x000fe20003f05300 */
[----:B------:R0:W-:-:S12]  /*1a60*/  STL.64 [R1+0x10], R4 ;  /* 0x0000100401007387 */ /* 0x0001d80000100a00 */
[----:B0-----:R-:W-:Y:S05]  /*1a70*/  @P0 BRA `(.L_x_3) ;  /* 0x0000000800fc0947 */ /* 0x001fea0003800000 */
        /* <DEDUP_REMOVED lines=8> */
.L_x_9:
[----:B------:R-:W-:-:S06]  /*1b00*/  IMAD R12, R0, 0x4, R1 ;  /* 0x00000004000c7824 */ /* 0x000fcc00078e0201 */
[----:B------:R-:W5:Y:S01]  /*1b10*/  LDL R12, [R12+0x4] ;  /* 0x000004000c0c7983 */ /* 0x000f620000100800 */
[----:B------:R-:W-:-:S05]  /*1b20*/  UMOV UR4, URZ ;  /* 0x000000ff00047c82 */ /* 0x000fca0008000000 */
.L_x_8:
        /* <DEDUP_REMOVED lines=177> */
[----:B------:R0:W-:Y:S04]  /*2640*/  STL [R1+0x4], R3 ;  /* 0x0000040301007387 */ /* 0x0001e80000100800 */
[----:B------:R0:W-:Y:S04]  /*2650*/  STL.64 [R1+0x8], R6 ;  /* 0x0000080601007387 */ /* 0x0001e80000100a00 */
[----:B------:R0:W-:Y:S02]  /*2660*/  STL.64 [R1+0x10], R4 ;  /* 0x0000100401007387 */ /* 0x0001e40000100a00 */
.L_x_3:
[----:B------:R-:W-:Y:S05]  /*2670*/  BSYNC.RECONVERGENT B1 ;  /* 0x0000000000017941 */ /* 0x000fea0003800200 */
.L_x_2:
[C---:B------:R-:W-:Y:S01]  /*2680*/  ISETP.GT.U32.AND P0, PT, R2.reuse, 0x3, PT ;  /* 0x000000030200780c */ /* 0x040fe20003f04070 */
[----:B------:R-:W-:Y:S01]  /*2690*/  VIADD R11, R11, 0x1 ;  /* 0x000000010b0b7836 */ /* 0x000fe20000000000 */
[--C-:B------:R-:W-:Y:S02]  /*26a0*/  SHF.R.U64 R2, R2, 0x2, R13.reuse ;  /* 0x0000000202027819 */ /* 0x100fe4000000120d */
[----:B------:R-:W-:Y:S02]  /*26b0*/  ISETP.GT.U32.AND.EX P0, PT, R13, RZ, PT, P0 ;  /* 0x000000ff0d00720c */ /* 0x000fe40003f04100 */
[----:B------:R-:W-:-:S11]  /*26c0*/  SHF.R.U32.HI R13, RZ, 0x2, R13 ;  /* 0x00000002ff0d7819 */ /* 0x000fd6000001160d */
[----:B------:R-:W-:Y:S05]  /*26d0*/  @P0 BRA `(.L_x_10) ;  /* 0xffffffd800c40947 */ /* 0x000fea000383ffff */
.L_x_1:
[----:B------:R-:W-:Y:S05]  /*26e0*/  BSYNC.RECONVERGENT B0 ;  /* 0x0000000000007941 */ /* 0x000fea0003800200 */
.L_x_0:
[----:B------:R-:W1:Y:S01]  /*26f0*/  LDC.64 R8, c[0x0][0x390] ;  /* 0x0000e400ff087b82 */ /* 0x000e620000000a00 */
[----:B------:R-:W-:Y:S01]  /*2700*/  SHF.R.U32.HI R0, RZ, 0x2, R3 ;  /* 0x00000002ff007819 */ /* 0x000fe20000011603 */
[----:B------:R-:W-:Y:S03]  /*2710*/  BSSY.RECONVERGENT B0, `(.L_x_11) ;  /* 0x000003f000007945 */ /* 0x000fe60003800200 */
[----:B------:R-:W-:Y:S01]  /*2720*/  LOP3.LUT R0, R0, R3, RZ, 0x3c, !PT ;  /* 0x0000000300007212 */ /* 0x000fe200078e3cff */
[----:B0-----:R-:W-:-:S04]  /*2730*/  IMAD.SHL.U32 R3, R5, 0x10, RZ ;  /* 0x0000001005037824 */ /* 0x001fc800078e00ff */
[----:B------:R-:W-:-:S05]  /*2740*/  IMAD.SHL.U32 R2, R0, 0x2, RZ ;  /* 0x0000000200027824 */ /* 0x000fca00078e00ff */
[----:B------:R-:W-:Y:S01]  /*2750*/  LOP3.LUT R2, R0, R2, R3, 0x96, !PT ;  /* 0x0000000200027212 */ /* 0x000fe200078e9603 */
[----:B------:R-:W-:-:S03]  /*2760*/  IMAD.MOV.U32 R3, RZ, RZ, 0x2f800000 ;  /* 0x2f800000ff037424 */ /* 0x000fc600078e00ff */
[----:B------:R-:W-:Y:S02]  /*2770*/  LOP3.LUT R5, R2, R5, RZ, 0x3c, !PT ;  /* 0x0000000502057212 */ /* 0x000fe400078e3cff */
[----:B-1----:R-:W-:Y:S02]  /*2780*/  LOP3.LUT R8, R8, 0xaad26b49, RZ, 0x3c, !PT ;  /* 0xaad26b4908087812 */ /* 0x002fe400078e3cff */
[----:B------:R-:W-:-:S03]  /*2790*/  LOP3.LUT R9, R9, 0xf7dcefdd, RZ, 0x3c, !PT ;  /* 0xf7dcefdd09097812 */ /* 0x000fc600078e3cff */
[----:B------:R-:W-:Y:S02]  /*27a0*/  IMAD R8, R8, 0x4182bed5, RZ ;  /* 0x4182bed508087824 */ /* 0x000fe400078e02ff */
[----:B------:R-:W-:-:S05]  /*27b0*/  IMAD R9, R9, -0x658354e5, RZ ;  /* 0x9a7cab1b09097824 */ /* 0x000fca00078e02ff */
[----:B------:R-:W-:Y:S01]  /*27c0*/  IADD3 R0, PT, PT, R8, 0x64f0c9, R9 ;  /* 0x0064f0c908007810 */ /* 0x000fe20007ffe009 */
[----:B------:R-:W-:-:S03]  /*27d0*/  IMAD.MOV.U32 R9, RZ, RZ, 0x3e055027 ;  /* 0x3e055027ff097424 */ /* 0x000fc600078e00ff */
[----:B------:R-:W-:-:S04]  /*27e0*/  IADD3 R2, PT, PT, R0, 0x587c5, R5 ;  /* 0x000587c500027810 */ /* 0x000fc80007ffe005 */
[----:B------:R-:W-:-:S05]  /*27f0*/  I2FP.F32.U32 R2, R2 ;  /* 0x0000000200027245 */ /* 0x000fca0000201000 */
[----:B------:R-:W-:-:S05]  /*2800*/  FFMA R2, R2, R3, 1.1641532182693481445e-10 ;  /* 0x2f00000002027423 */ /* 0x000fca0000000003 */
[----:B------:R-:W-:-:S13]  /*2810*/  FSETP.GEU.AND P0, PT, R2, 1.175494350822287508e-38, PT ;  /* 0x008000000200780b */ /* 0x000fda0003f0e000 */
[----:B------:R-:W-:-:S04]  /*2820*/  @!P0 FMUL R2, R2, 8388608 ;  /* 0x4b00000002028820 */ /* 0x000fc80000400000 */
[----:B------:R-:W-:-:S05]  /*2830*/  VIADD R3, R2, 0xc0d55555 ;  /* 0xc0d5555502037836 */ /* 0x000fca0000000000 */
[----:B------:R-:W-:-:S04]  /*2840*/  LOP3.LUT R7, R3, 0xff800000, RZ, 0xc0, !PT ;  /* 0xff80000003077812 */ /* 0x000fc800078ec0ff */
[----:B------:R-:W-:Y:S01]  /*2850*/  I2FP.F32.S32 R4, R7 ;  /* 0x0000000700047245 */ /* 0x000fe20000201400 */
[----:B------:R-:W-:Y:S02]  /*2860*/  IMAD.IADD R3, R2, 0x1, -R7 ;  /* 0x0000000102037824 */ /* 0x000fe400078e0a07 */
[----:B------:R-:W-:Y:S02]  /*2870*/  IMAD.MOV.U32 R7, RZ, RZ, 0x7f800000 ;  /* 0x7f800000ff077424 */ /* 0x000fe400078e00ff */
[----:B------:R-:W-:-:S04]  /*2880*/  FADD R8, R3, -1 ;  /* 0xbf80000003087421 */ /* 0x000fc80000000000 */
[----:B------:R-:W-:-:S04]  /*2890*/  FFMA R3, R8, -R9, 0.14084610342979431152 ;  /* 0x3e1039f608037423 */ /* 0x000fc80000000809 */
[----:B------:R-:W-:-:S04]  /*28a0*/  FFMA R3, R8, R3, -0.12148627638816833496 ;  /* 0xbdf8cdcc08037423 */ /* 0x000fc80000000003 */
[----:B------:R-:W-:-:S04]  /*28b0*/  FFMA R3, R8, R3, 0.13980610668659210205 ;  /* 0x3e0f295508037423 */ /* 0x000fc80000000003 */
[----:B------:R-:W-:-:S04]  /*28c0*/  FFMA R3, R8, R3, -0.16684235632419586182 ;  /* 0xbe2ad8b908037423 */ /* 0x000fc80000000003 */
[----:B------:R-:W-:-:S04]  /*28d0*/  FFMA R3, R8, R3, 0.20012299716472625732 ;  /* 0x3e4ced0b08037423 */ /* 0x000fc80000000003 */
[----:B------:R-:W-:-:S04]  /*28e0*/  FFMA R3, R8, R3, -0.24999669194221496582 ;  /* 0xbe7fff2208037423 */ /* 0x000fc80000000003 */
[----:B------:R-:W-:-:S04]  /*28f0*/  FFMA R3, R8, R3, 0.33333182334899902344 ;  /* 0x3eaaaa7808037423 */ /* 0x000fc80000000003 */
[----:B------:R-:W-:Y:S01]  /*2900*/  FFMA R9, R8, R3, -0.5 ;  /* 0xbf00000008097423 */ /* 0x000fe20000000003 */
[----:B------:R-:W-:Y:S02]  /*2910*/  FSEL R3, RZ, -23, P0 ;  /* 0xc1b80000ff037808 */ /* 0x000fe40000000000 */
[----:B------:R-:W-:Y:S01]  /*2920*/  ISETP.GT.U32.AND P0, PT, R2, 0x7f7fffff, PT ;  /* 0x7f7fffff0200780c */ /* 0x000fe20003f04070 */
[----:B------:R-:W-:Y:S02]  /*2930*/  FMUL R9, R8, R9 ;  /* 0x0000000908097220 */ /* 0x000fe40000400000 */
[----:B------:R-:W-:Y:S01]  /*2940*/  FFMA R4, R4, 1.1920928955078125e-07, R3 ;  /* 0x3400000004047823 */ /* 0x000fe20000000003 */
[----:B------:R-:W-:Y:S01]  /*2950*/  SHF.R.U32.HI R3, RZ, 0x2, R6 ;  /* 0x00000002ff037819 */ /* 0x000fe20000011606 */
[----:B------:R-:W-:-:S03]  /*2960*/  FFMA R9, R8, R9, R8 ;  /* 0x0000000908097223 */ /* 0x000fc60000000008 */
[----:B------:R-:W-:Y:S01]  /*2970*/  LOP3.LUT R3, R3, R6, RZ, 0x3c, !PT ;  /* 0x0000000603037212 */ /* 0x000fe200078e3cff */
[----:B------:R-:W-:Y:S01]  /*2980*/  FFMA R9, R4, 0.69314718246459960938, R9 ;  /* 0x3f31721804097823 */ /* 0x000fe20000000009 */
[----:B------:R-:W-:-:S03]  /*2990*/  IMAD.SHL.U32 R4, R5, 0x10, RZ ;  /* 0x0000001005047824 */ /* 0x000fc600078e00ff */
[C---:B------:R-:W-:Y:S01]  /*29a0*/  @P0 FFMA R9, R2.reuse, R7, +INF ;  /* 0x7f80000002090423 */ /* 0x040fe20000000007 */
[----:B------:R-:W-:Y:S01]  /*29b0*/  FSETP.NEU.AND P0, PT, R2, RZ, PT ;  /* 0x000000ff0200720b */ /* 0x000fe20003f0d000 */
[----:B------:R-:W-:Y:S02]  /*29c0*/  IMAD.SHL.U32 R6, R3, 0x2, RZ ;  /* 0x0000000203067824 */ /* 0x000fe400078e00ff */
[----:B------:R-:W-:-:S03]  /*29d0*/  FMUL R9, R9, -2 ;  /* 0xc000000009097820 */ /* 0x000fc60000400000 */
[----:B------:R-:W-:Y:S02]  /*29e0*/  LOP3.LUT R4, R3, R6, R4, 0x96, !PT ;  /* 0x0000000603047212 */ /* 0x000fe400078e9604 */
[----:B------:R-:W-:Y:S02]  /*29f0*/  FSEL R9, R9, +INF , P0 ;  /* 0x7f80000009097808 */ /* 0x000fe40000000000 */
[----:B------:R-:W-:Y:S02]  /*2a00*/  LOP3.LUT R5, R4, R5, RZ, 0x3c, !PT ;  /* 0x0000000504057212 */ /* 0x000fe400078e3cff */
[----:B------:R0:W1:Y:S01]  /*2a10*/  MUFU.RSQ R2, R9 ;  /* 0x0000000900027308 */ /* 0x0000620000001400 */
[----:B------:R-:W-:Y:S01]  /*2a20*/  VIADD R3, R9, 0xf3000000 ;  /* 0xf300000009037836 */ /* 0x000fe20000000000 */
[----:B------:R-:W-:Y:S01]  /*2a30*/  IADD3 R5, PT, PT, R0, 0xb0f8a, R5 ;  /* 0x000b0f8a00057810 */ /* 0x000fe20007ffe005 */
[----:B------:R-:W-:-:S03]  /*2a40*/  IMAD.MOV.U32 R0, RZ, RZ, 0x30c90fdb ;  /* 0x30c90fdbff007424 */ /* 0x000fc600078e00ff */
[----:B------:R-:W-:Y:S02]  /*2a50*/  ISETP.GT.U32.AND P0, PT, R3, 0x727fffff, PT ;  /* 0x727fffff0300780c */ /* 0x000fe40003f04070 */
[----:B------:R-:W-:-:S05]  /*2a60*/  I2FP.F32.U32 R5, R5 ;  /* 0x0000000500057245 */ /* 0x000fca0000201000 */
[----:B------:R-:W-:-:S06]  /*2a70*/  FFMA R8, R5, R0, 7.314590599882819788e-10 ;  /* 0x30490fdb05087423 */ /* 0x000fcc0000000000 */
[----:B01----:R-:W-:Y:S05]  /*2a80*/  @!P0 BRA `(.L_x_12) ;  /* 0x00000000000c8947 */ /* 0x003fea0003800000 */
[----:B------:R-:W-:-:S07]  /*2a90*/  MOV R7, 0x2ab0 ;  /* 0x00002ab000077802 */ /* 0x000fce0000000f00 */
[----:B------:R-:W-:Y:S05]  /*2aa0*/  CALL.REL.NOINC `($__internal_0_$__cuda_sm20_sqrt_rn_f32_slowpath) ;  /* 0x0000000000407944 */ /* 0x000fea0003c00000 */
[----:B------:R-:W-:Y:S05]  /*2ab0*/  BRA `(.L_x_13) ;  /* 0x0000000000107947 */ /* 0x000fea0003800000 */
.L_x_12:
[----:B------:R-:W-:Y:S01]  /*2ac0*/  FMUL.FTZ R0, R9, R2 ;  /* 0x0000000209007220 */ /* 0x000fe20000410000 */
[----:B------:R-:W-:-:S03]  /*2ad0*/  FMUL.FTZ R2, R2, 0.5 ;  /* 0x3f00000002027820 */ /* 0x000fc60000410000 */
[----:B------:R-:W-:-:S04]  /*2ae0*/  FFMA R3, -R0, R0, R9 ;  /* 0x0000000000037223 */ /* 0x000fc80000000109 */
[----:B------:R-:W-:-:S07]  /*2af0*/  FFMA R0, R3, R2, R0 ;  /* 0x0000000203007223 */ /* 0x000fce0000000000 */
.L_x_13:
[----:B------:R-:W-:Y:S05]  /*2b00*/  BSYNC.RECONVERGENT B0 ;  /* 0x0000000000007941 */ /* 0x000fea0003800200 */
.L_x_11:
[----:B------:R-:W-:Y:S01]  /*2b10*/  FMUL.RZ R4, R8, 0.15915493667125701904 ;  /* 0x3e22f98308047820 */ /* 0x000fe2000040c000 */
[----:B------:R-:W0:Y:S01]  /*2b20*/  LDCU.64 UR4, c[0x0][0x380] ;  /* 0x00007000ff0477ac */ /* 0x000e220008000a00 */
[----:B------:R-:W-:Y:S02]  /*2b30*/  SHF.R.S32.HI R5, RZ, 0x1f, R10 ;  /* 0x0000001fff057819 */ /* 0x000fe4000001140a */
[----:B------:R-:W1:Y:S01]  /*2b40*/  MUFU.SIN R3, R4 ;  /* 0x0000000400037308 */ /* 0x000e620000000400 */
[----:B0-----:R-:W-:Y:S01]  /*2b50*/  LEA R2, P0, R10, UR4, 0x2 ;  /* 0x000000040a027c11 */ /* 0x001fe2000f8010ff */
[----:B-1----:R-:W-:-:S03]  /*2b60*/  FMUL R0, R3, R0 ;  /* 0x0000000003007220 */ /* 0x002fc60000400000 */
[----:B------:R-:W-:Y:S01]  /*2b70*/  LEA.HI.X R3, R10, UR5, R5, 0x2, P0 ;  /* 0x000000050a037c11 */ /* 0x000fe200080f1405 */
[----:B------:R-:W-:-:S05]  /*2b80*/  FMUL R5, R0, 0.10000000149011611938 ;  /* 0x3dcccccd00057820 */ /* 0x000fca0000400000 */
[----:B------:R-:W-:Y:S01]  /*2b90*/  STG.E desc[UR6][R2.64], R5 ;  /* 0x0000000502007986 */ /* 0x000fe2000c101906 */
[----:B------:R-:W-:Y:S05]  /*2ba0*/  EXIT ;  /* 0x000000000000794d */ /* 0x000fea0003800000 */
        .weak           $__internal_0_$__cuda_sm20_sqrt_rn_f32_slowpath
        .type           $__internal_0_$__cuda_sm20_sqrt_rn_f32_slowpath,@function
        .size           $__internal_0_$__cuda_sm20_sqrt_rn_f32_slowpath,(.L_x_131 - $__internal_0_$__cuda_sm20_sqrt_rn_f32_slowpath)
$__internal_0_$__cuda_sm20_sqrt_rn_f32_slowpath:
[----:B------:R-:W-:-:S13]  /*2bb0*/  LOP3.LUT P0, RZ, R9, 0x7fffffff, RZ, 0xc0, !PT ;  /* 0x7fffffff09ff7812 */ /* 0x000fda000780c0ff */
[----:B------:R-:W-:Y:S01]  /*2bc0*/  @!P0 IMAD.MOV.U32 R2, RZ, RZ, R9 ;  /* 0x000000ffff028224 */ /* 0x000fe200078e0009 */
[----:B------:R-:W-:Y:S06]  /*2bd0*/  @!P0 BRA `(.L_x_14) ;  /* 0x0000000000448947 */ /* 0x000fec0003800000 */
[----:B------:R-:W-:Y:S01]  /*2be0*/  FSETP.GEU.FTZ.AND P0, PT, R9, RZ, PT ;  /* 0x000000ff0900720b */ /* 0x000fe20003f1e000 */
[----:B------:R-:W-:-:S12]  /*2bf0*/  IMAD.MOV.U32 R0, RZ, RZ, R9 ;  /* 0x000000ffff007224 */ /* 0x000fd800078e0009 */
[----:B------:R-:W-:Y:S01]  /*2c00*/  @!P0 IMAD.MOV.U32 R2, RZ, RZ, 0x7fffffff ;  /* 0x7fffffffff028424 */ /* 0x000fe200078e00ff */
[----:B------:R-:W-:Y:S06]  /*2c10*/  @!P0 BRA `(.L_x_14) ;  /* 0x0000000000348947 */ /* 0x000fec0003800000 */
[----:B------:R-:W-:-:S13]  /*2c20*/  FSETP.GTU.FTZ.AND P0, PT, |R0|, +INF , PT ;  /* 0x7f8000000000780b */ /* 0x000fda0003f1c200 */
[----:B------:R-:W-:Y:S01]  /*2c30*/  @P0 FADD.FTZ R2, R0, 1 ;  /* 0x3f80000000020421 */ /* 0x000fe20000010000 */
[----:B------:R-:W-:Y:S06]  /*2c40*/  @P0 BRA `(.L_x_14) ;  /* 0x0000000000280947 */ /* 0x000fec0003800000 */
[----:B------:R-:W-:-:S13]  /*2c50*/  FSETP.NEU.FTZ.AND P0, PT, |R0|, +INF , PT ;  /* 0x7f8000000000780b */ /* 0x000fda0003f1d200 */
[----:B------:R-:W-:-:S04]  /*2c60*/  @P0 FFMA R3, R0, 1.84467440737095516160e+19, RZ ;  /* 0x5f80000000030823 */ /* 0x000fc800000000ff */
[----:B------:R-:W0:Y:S02]  /*2c70*/  @P0 MUFU.RSQ R2, R3 ;  /* 0x0000000300020308 */ /* 0x000e240000001400 */
[----:B0-----:R-:W-:Y:S01]  /*2c80*/  @P0 FMUL.FTZ R4, R3, R2 ;  /* 0x0000000203040220 */ /* 0x001fe20000410000 */
[----:B------:R-:W-:Y:S01]  /*2c90*/  @P0 FMUL.FTZ R6, R2, 0.5 ;  /* 0x3f00000002060820 */ /* 0x000fe20000410000 */
[----:B------:R-:W-:Y:S02]  /*2ca0*/  @!P0 IMAD.MOV.U32 R2, RZ, RZ, R0 ;  /* 0x000000ffff028224 */ /* 0x000fe400078e0000 */
[----:B------:R-:W-:-:S04]  /*2cb0*/  @P0 FADD.FTZ R5, -R4, -RZ ;  /* 0x800000ff04050221 */ /* 0x000fc80000010100 */
[----:B------:R-:W-:-:S04]  /*2cc0*/  @P0 FFMA R5, R4, R5, R3 ;  /* 0x0000000504050223 */ /* 0x000fc80000000003 */
[----:B------:R-:W-:-:S04]  /*2cd0*/  @P0 FFMA R5, R5, R6, R4 ;  /* 0x0000000605050223 */ /* 0x000fc80000000004 */
[----:B------:R-:W-:-:S07]  /*2ce0*/  @P0 FMUL.FTZ R2, R5, 2.3283064365386962891e-10 ;  /* 0x2f80000005020820 */ /* 0x000fce0000410000 */
.L_x_14:
[----:B------:R-:W-:Y:S02]  /*2cf0*/  IMAD.MOV.U32 R0, RZ, RZ, R2 ;  /* 0x000000ffff007224 */ /* 0x000fe400078e0002 */
[----:B------:R-:W-:Y:S02]  /*2d00*/  IMAD.MOV.U32 R2, RZ, RZ, R7 ;  /* 0x000000ffff027224 */ /* 0x000fe400078e0007 */
[----:B------:R-:W-:-:S04]  /*2d10*/  IMAD.MOV.U32 R3, RZ, RZ, 0x0 ;  /* 0x00000000ff037424 */ /* 0x000fc800078e00ff */
[----:B------:R-:W-:Y:S05]  /*2d20*/  RET.REL.NODEC R2 `(_Z17initializeWeightsPfim) ;  /* 0xffffffd002b47950 */ /* 0x000fea0003c3ffff */
.L_x_15:
[----:B------:R-:W-:-:S00]  /*2d30*/  BRA `(.L_x_15) ;  /* 0xfffffffc00fc7947 */ /* 0x000fc0000383ffff */
[----:B------:R-:W-:-:S00]  /*2d40*/  NOP ;  /* 0x0000000000007918 */ /* 0x000fc00000000000 */
        /* <DEDUP_REMOVED lines=11> */
.L_x_131:


//--------------------- .text._Z12reluBackwardPfS_S_i --------------------------
	.section	.text._Z12reluBackwardPfS_S_i,"ax",@progbits
	.align	128
        .global         _Z12reluBackwardPfS_S_i
        .type           _Z12reluBackwardPfS_S_i,@function
        .size           _Z12reluBackwardPfS_S_i,(.L_x_134 - _Z12reluBackwardPfS_S_i)
        .other          _Z12reluBackwardPfS_S_i,@"STO_CUDA_ENTRY STV_DEFAULT"
_Z12reluBackwardPfS_S_i:
.text._Z12reluBackwardPfS_S_i:
[----:B------:R-:W-:Y:S01]  /*0000*/  LDC R1, c[0x0][0x37c] ;  /* 0x0000df00ff017b82 */ /* 0x000fe20000000800 */
[----:B------:R-:W0:Y:S07]  /*0010*/  S2R R0, SR_TID.X ;  /* 0x0000000000007919 */ /* 0x000e2e0000002100 */
[----:B------:R-:W0:Y:S01]  /*0020*/  S2UR UR4, SR_CTAID.X ;  /* 0x00000000000479c3 */ /* 0x000e220000002500 */
[----:B------:R-:W1:Y:S07]  /*0030*/  LDCU UR5, c[0x0][0x398] ;  /* 0x00007300ff0577ac */ /* 0x000e6e0008000800 */
[----:B------:R-:W0:Y:S02]  /*0040*/  LDC R7, c[0x0][0x360] ;  /* 0x0000d800ff077b82 */ /* 0x000e240000000800 */
[----:B0-----:R-:W-:-:S05]  /*0050*/  IMAD R7, R7, UR4, R0 ;  /* 0x0000000407077c24 */ /* 0x001fca000f8e0200 */
[----:B-1----:R-:W-:-:S13]  /*0060*/  ISETP.GE.AND P0, PT, R7, UR5, PT ;  /* 0x0000000507007c0c */ /* 0x002fda000bf06270 */
[----:B------:R-:W-:Y:S05]  /*0070*/  @P0 EXIT ;  /* 0x000000000000094d */ /* 0x000fea0003800000 */
[----:B------:R-:W0:Y:S01]  /*0080*/  LDC.64 R2, c[0x0][0x380] ;  /* 0x0000e000ff027b82 */ /* 0x000e220000000a00 */
[----:B------:R-:W1:Y:S07]  /*0090*/  LDCU.64 UR4, c[0x0][0x358] ;  /* 0x00006b00ff0477ac */ /* 0x000e6e0008000a00 */
[----:B------:R-:W2:Y:S01]  /*00a0*/  LDC.64 R4, c[0x0][0x390] ;  /* 0x0000e400ff047b82 */ /* 0x000ea20000000a00 */
[----:B0-----:R-:W-:-:S06]  /*00b0*/  IMAD.WIDE R2, R7, 0x4, R2 ;  /* 0x0000000407027825 */ /* 0x001fcc00078e0202 */
[----:B-1----:R-:W3:Y:S01]  /*00c0*/  LDG.E R2, desc[UR4][R2.64] ;  /* 0x0000000402027981 */ /* 0x002ee2000c1e1900 */
[----:B------:R-:W-:Y:S01]  /*00d0*/  BSSY.RECONVERGENT B0, `(.L_x_16) ;  /* 0x0000008000007945 */ /* 0x000fe20003800200 */
[----:B------:R-:W-:Y:S02]  /*00e0*/  HFMA2 R9, -RZ, RZ, 0, 0 ;  /* 0x00000000ff097431 */ /* 0x000fe400000001ff */
[----:B--2---:R-:W-:Y:S01]  /*00f0*/  IMAD.WIDE R4, R7, 0x4, R4 ;  /* 0x0000000407047825 */ /* 0x004fe200078e0204 */
[----:B---3--:R-:W-:-:S13]  /*0100*/  FSETP.GT.AND P0, PT, R2, RZ, PT ;  /* 0x000000ff0200720b */ /* 0x008fda0003f04000 */
[----:B------:R-:W-:Y:S05]  /*0110*/  @!P0 BRA `(.L_x_17) ;  /* 0x00000000000c8947 */ /* 0x000fea0003800000 */
[----:B------:R-:W0:Y:S02]  /*0120*/  LDC.64 R2, c[0x0][0x388] ;  /* 0x0000e200ff027b82 */ /* 0x000e240000000a00 */
[----:B0-----:R-:W-:-:S05]  /*0130*/  IMAD.WIDE R2, R7, 0x4, R2 ;  /* 0x0000000407027825 */ /* 0x001fca00078e0202 */
[----:B------:R0:W5:Y:S02]  /*0140*/  LDG.E R9, desc[UR4][R2.64] ;  /* 0x0000000402097981 */ /* 0x000164000c1e1900 */
.L_x_17:
[----:B------:R-:W-:Y:S05]  /*0150*/  BSYNC.RECONVERGENT B0 ;  /* 0x0000000000007941 */ /* 0x000fea0003800200 */
.L_x_16:
[----:B-----5:R-:W-:Y:S01]  /*0160*/  STG.E desc[UR4][R4.64], R9 ;  /* 0x0000000904007986 */ /* 0x020fe2000c101904 */
[----:B------:R-:W-:Y:S05]  /*0170*/  EXIT ;  /* 0x000000000000794d */ /* 0x000fea0003800000 */
.L_x_18:
        /* <DEDUP_REMOVED lines=16> */
.L_x_134:


//--------------------- .text._Z18maxPoolingBackwardPfPiS_iiii --------------------------
	.section	.text._Z18maxPoolingBackwardPfPiS_iiii,"ax",@progbits
	.align	128
        .global         _Z18maxPoolingBackwardPfPiS_iiii
        .type           _Z18maxPoolingBackwardPfPiS_iiii,@function
        .size           _Z18maxPoolingBackwardPfPiS_iiii,(.L_x_135 - _Z18maxPoolingBackwardPfPiS_iiii)
        .other          _Z18maxPoolingBackwardPfPiS_iiii,@"STO_CUDA_ENTRY STV_DEFAULT"
_Z18maxPoolingBackwardPfPiS_iiii:
.text._Z18maxPoolingBackwardPfPiS_iiii:
[----:B------:R-:W-:Y:S01]  /*0000*/  LDC R1, c[0x0][0x37c] ;  /* 0x0000df00ff017b82 */ /* 0x000fe20000000800 */
[----:B------:R-:W0:Y:S07]  /*0010*/  S2R R2, SR_TID.X ;  /* 0x0000000000027919 */ /* 0x000e2e0000002100 */
[----:B------:R-:W1:Y:S01]  /*0020*/  LDC R0, c[0x0][0x364] ;  /* 0x0000d900ff007b82 */ /* 0x000e620000000800 */
[----:B------:R-:W2:Y:S01]  /*0030*/  LDCU.64 UR6, c[0x0][0x3a0] ;  /* 0x00007400ff0677ac */ /* 0x000ea20008000a00 */
[----:B------:R-:W1:Y:S06]  /*0040*/  S2R R3, SR_TID.Y ;  /* 0x0000000000037919 */ /* 0x000e6c0000002200 */
[----:B------:R-:W0:Y:S08]  /*0050*/  S2UR UR5, SR_CTAID.X ;  /* 0x00000000000579c3 */ /* 0x000e300000002500 */
[----:B------:R-:W0:Y:S08]  /*0060*/  LDC R5, c[0x0][0x360] ;  /* 0x0000d800ff057b82 */ /* 0x000e300000000800 */
[----:B------:R-:W1:Y:S01]  /*0070*/  S2UR UR4, SR_CTAID.Y ;  /* 0x00000000000479c3 */ /* 0x000e620000002600 */
[----:B0-----:R-:W-:-:S05]  /*0080*/  IMAD R5, R5, UR5, R2 ;  /* 0x0000000505057c24 */ /* 0x001fca000f8e0202 */
[----:B--2---:R-:W-:Y:S01]  /*0090*/  ISETP.GE.AND P0, PT, R5, UR7, PT ;  /* 0x0000000705007c0c */ /* 0x004fe2000bf06270 */
[----:B-1----:R-:W-:-:S05]  /*00a0*/  IMAD R0, R0, UR4, R3 ;  /* 0x0000000400007c24 */ /* 0x002fca000f8e0203 */
[----:B------:R-:W-:-:S13]  /*00b0*/  ISETP.GE.OR P0, PT, R0, UR6, P0 ;  /* 0x0000000600007c0c */ /* 0x000fda0008706670 */
[----:B------:R-:W-:Y:S05]  /*00c0*/  @P0 EXIT ;  /* 0x000000000000094d */ /* 0x000fea0003800000 */
[----:B------:R-:W0:Y:S01]  /*00d0*/  LDC.64 R2, c[0x0][0x388] ;  /* 0x0000e200ff027b82 */ /* 0x000e220000000a00 */
[----:B------:R-:W1:Y:S01]  /*00e0*/  LDCU.64 UR4, c[0x0][0x358] ;  /* 0x00006b00ff0477ac */ /* 0x000e620008000a00 */
[----:B------:R-:W-:-:S06]  /*00f0*/  IMAD R5, R0, UR7, R5 ;  /* 0x0000000700057c24 */ /* 0x000fcc000f8e0205 */
[----:B------:R-:W2:Y:S01]  /*0100*/  LDC.64 R6, c[0x0][0x380] ;  /* 0x0000e000ff067b82 */ /* 0x000ea20000000a00 */
[----:B0-----:R-:W-:-:S06]  /*0110*/  IMAD.WIDE R2, R5, 0x4, R2 ;  /* 0x0000000405027825 */ /* 0x001fcc00078e0202 */
[----:B-1----:R-:W3:Y:S01]  /*0120*/  LDG.E R3, desc[UR4][R2.64] ;  /* 0x0000000402037981 */ /* 0x002ee2000c1e1900 */
[----:B--2---:R-:W-:Y:S02]  /*0130*/  IMAD.WIDE R6, R5, 0x4, R6 ;  /* 0x0000000405067825 */ /* 0x004fe400078e0206 */
[----:B------:R-:W3:Y:S04]  /*0140*/  LDC.64 R4, c[0x0][0x390] ;  /* 0x0000e400ff047b82 */ /* 0x000ee80000000a00 */
[----:B------:R-:W2:Y:S01]  /*0150*/  LDG.E R7, desc[UR4][R6.64] ;  /* 0x0000000406077981 */ /* 0x000ea2000c1e1900 */
[----:B---3--:R-:W-:-:S05]  /*0160*/  IMAD.WIDE R4, R3, 0x4, R4 ;  /* 0x0000000403047825 */ /* 0x008fca00078e0204 */
[----:B--2---:R-:W-:Y:S01]  /*0170*/  REDG.E.ADD.F32.FTZ.RN.STRONG.GPU desc[UR4][R4.64], R7 ;  /* 0x00000007040079a6 */ /* 0x004fe2000c12f304 */
[----:B------:R-:W-:Y:S05]  /*0180*/  EXIT ;  /* 0x000000000000794d */ /* 0x000fea0003800000 */
.L_x_19:
        /* <DEDUP_REMOVED lines=15> */
.L_x_135:


//--------------------- .text._Z19convolutionBackwardPfS_S_S_S_iiiii --------------------------
	.section	.text._Z19convolutionBackwardPfS_S_S_S_iiiii,"ax",@progbits
	.align	128
        .global         _Z19convolutionBackwardPfS_S_S_S_iiiii
        .type           _Z19convolutionBackwardPfS_S_S_S_iiiii,@function
        .size           _Z19convolutionBackwardPfS_S_S_S_iiiii,(.L_x_136 - _Z19convolutionBackwardPfS_S_S_S_iiiii)
        .other          _Z19convolutionBackwardPfS_S_S_S_iiiii,@"STO_CUDA_ENTRY STV_DEFAULT"
_Z19convolutionBackwardPfS_S_S_S_iiiii:
.text._Z19convolutionBackwardPfS_S_S_S_iiiii:
[----:B------:R-:W-:Y:S01]  /*0000*/  LDC R1, c[0x0][0x37c] ;  /* 0x0000df00ff017b82 */ /* 0x000fe20000000800 */
[----:B------:R-:W0:Y:S07]  /*0010*/  S2R R5, SR_TID.X ;  /* 0x0000000000057919 */ /* 0x000e2e0000002100 */
[----:B------:R-:W1:Y:S01]  /*0020*/  LDC R3, c[0x0][0x364] ;  /* 0x0000d900ff037b82 */ /* 0x000e620000000800 */
[----:B------:R-:W2:Y:S01]  /*0030*/  LDCU UR6, c[0x0][0x3b8] ;  /* 0x00007700ff0677ac */ /* 0x000ea20008000800 */
[----:B------:R-:W1:Y:S01]  /*0040*/  S2R R2, SR_TID.Y ;  /* 0x0000000000027919 */ /* 0x000e620000002200 */
[----:B------:R-:W3:Y:S05]  /*0050*/  LDCU UR7, c[0x0][0x3b4] ;  /* 0x00007680ff0777ac */ /* 0x000eea0008000800 */
[----:B------:R-:W0:Y:S08]  /*0060*/  S2UR UR5, SR_CTAID.X ;  /* 0x00000000000579c3 */ /* 0x000e300000002500 */
[----:B------:R-:W0:Y:S08]  /*0070*/  LDC R0, c[0x0][0x360] ;  /* 0x0000d800ff007b82 */ /* 0x000e300000000800 */
[----:B------:R-:W1:Y:S01]  /*0080*/  S2UR UR4, SR_CTAID.Y ;  /* 0x00000000000479c3 */ /* 0x000e620000002600 */
[----:B0-----:R-:W-:-:S05]  /*0090*/  IMAD R0, R0, UR5, R5 ;  /* 0x0000000500007c24 */ /* 0x001fca000f8e0205 */
[----:B--2---:R-:W-:Y:S01]  /*00a0*/  ISETP.GE.AND P0, PT, R0, UR6, PT ;  /* 0x0000000600007c0c */ /* 0x004fe2000bf06270 */
[----:B-1----:R-:W-:-:S05]  /*00b0*/  IMAD R3, R3, UR4, R2 ;  /* 0x0000000403037c24 */ /* 0x002fca000f8e0202 */
[----:B---3--:R-:W-:-:S13]  /*00c0*/  ISETP.GE.OR P0, PT, R3, UR7, P0 ;  /* 0x0000000703007c0c */ /* 0x008fda0008706670 */
[----:B------:R-:W-:Y:S05]  /*00d0*/  @P0 EXIT ;  /* 0x000000000000094d */ /* 0x000fea0003800000 */
[----:B------:R-:W0:Y:S01]  /*00e0*/  LDC R6, c[0x0][0x3b0] ;  /* 0x0000ec00ff067b82 */ /* 0x000e220000000800 */
[----:B------:R-:W-:-:S07]  /*00f0*/  IMAD R5, R3, UR6, R0 ;  /* 0x0000000603057c24 */ /* 0x000fce000f8e0200 */
[----:B------:R-:W1:Y:S01]  /*0100*/  LDC.64 R8, c[0x0][0x388] ;  /* 0x0000e200ff087b82 */ /* 0x000e620000000a00 */
[----:B0-----:R-:W-:-:S13]  /*0110*/  ISETP.GE.AND P0, PT, R6, 0x1, PT ;  /* 0x000000010600780c */ /* 0x001fda0003f06270 */
[----:B-1----:R-:W-:Y:S05]  /*0120*/  @!P0 EXIT ;  /* 0x000000000000894d */ /* 0x002fea0003800000 */
[----:B------:R-:W0:Y:S01]  /*0130*/  LDCU.64 UR10, c[0x0][0x358] ;  /* 0x00006b00ff0a77ac */ /* 0x000e220008000a00 */
[----:B------:R-:W-:-:S05]  /*0140*/  IMAD.WIDE R8, R5, 0x4, R8 ;  /* 0x0000000405087825 */ /* 0x000fca00078e0208 */
[----:B0-----:R0:W5:Y:S01]  /*0150*/  LDG.E R2, desc[UR10][R8.64] ;  /* 0x0000000a08027981 */ /* 0x001162000c1e1900 */
[C---:B------:R-:W-:Y:S01]  /*0160*/  LOP3.LUT R4, R6.reuse, 0x7ffffff8, RZ, 0xc0, !PT ;  /* 0x7ffffff806047812 */ /* 0x040fe200078ec0ff */
[----:B------:R-:W-:Y:S01]  /*0170*/  UMOV UR4, URZ ;  /* 0x000000ff00047c82 */ /* 0x000fe20008000000 */
[C---:B------:R-:W-:Y:S02]  /*0180*/  LOP3.LUT R5, R6.reuse, 0x7, RZ, 0xc0, !PT ;  /* 0x0000000706057812 */ /* 0x040fe400078ec0ff */
[----:B------:R-:W-:Y:S02]  /*0190*/  LOP3.LUT R6, R6, 0x3, RZ, 0xc0, !PT ;  /* 0x0000000306067812 */ /* 0x000fe400078ec0ff */
[----:B------:R-:W-:-:S07]  /*01a0*/  IADD3 R7, PT, PT, -R4, RZ, RZ ;  /* 0x000000ff04077210 */ /* 0x000fce0007ffe1ff */
.L_x_25:
[----:B-1----:R-:W1:Y:S01]  /*01b0*/  LDCU UR14, c[0x0][0x3b0] ;  /* 0x00007600ff0e77ac */ /* 0x002e620008000800 */
[----:B0-23--:R-:W-:Y:S01]  /*01c0*/  IADD3 R11, PT, PT, R3, UR4, RZ ;  /* 0x00000004030b7c10 */ /* 0x00dfe2000fffe0ff */
[----:B0-----:R-:W-:Y:S01]  /*01d0*/  HFMA2 R9, -RZ, RZ, 0, 0 ;  /* 0x00000000ff097431 */ /* 0x001fe200000001ff */
[----:B------:R-:W0:Y:S01]  /*01e0*/  LDCU UR5, c[0x0][0x3ac] ;  /* 0x00007580ff0577ac */ /* 0x000e220008000800 */
[----:B-1----:R-:W-:Y:S02]  /*01f0*/  UISETP.GE.U32.AND UP1, UPT, UR14, 0x8, UPT ;  /* 0x000000080e00788c */ /* 0x002fe4000bf26070 */
[----:B------:R-:W-:Y:S02]  /*0200*/  UIMAD UR13, UR4, UR14, URZ ;  /* 0x0000000e040d72a4 */ /* 0x000fe4000f8e02ff */
[----:B------:R-:W-:Y:S01]  /*0210*/  UIADD3 UR4, UPT, UPT, UR4, 0x1, URZ ;  /* 0x0000000104047890 */ /* 0x000fe2000fffe0ff */
[----:B0-----:R-:W-:-:S03]  /*0220*/  IMAD R8, R11, UR5, R0 ;  /* 0x000000050b087c24 */ /* 0x001fc6000f8e0200 */
[----:B------:R-:W-:Y:S01]  /*0230*/  UISETP.NE.AND UP0, UPT, UR4, UR14, UPT ;  /* 0x0000000e0400728c */ /* 0x000fe2000bf05270 */
[----:B------:R-:W-:Y:S10]  /*0240*/  BRA.U !UP1, `(.L_x_20) ;  /* 0x0000000509347547 */ /* 0x000ff4000b800000 */
[----:B------:R-:W0:Y:S01]  /*0250*/  LDCU.64 UR6, c[0x0][0x3a0] ;  /* 0x00007400ff0677ac */ /* 0x000e220008000a00 */
[----:B------:R-:W-:Y:S02]  /*0260*/  MOV R9, R8 ;  /* 0x0000000800097202 */ /* 0x000fe40000000f00 */
[----:B------:R-:W-:Y:S01]  /*0270*/  MOV R18, R7 ;  /* 0x0000000700127202 */ /* 0x000fe20000000f00 */
[----:B------:R-:W1:Y:S01]  /*0280*/  LDCU.64 UR8, c[0x0][0x398] ;  /* 0x00007300ff0877ac */ /* 0x000e620008000a00 */
[----:B0-----:R-:W-:Y:S02]  /*0290*/  UIMAD.WIDE.U32 UR6, UR13, 0x4, UR6 ;  /* 0x000000040d0678a5 */ /* 0x001fe4000f8e0006 */
[----:B-1----:R-:W-:Y:S02]  /*02a0*/  UIMAD.WIDE.U32 UR8, UR13, 0x4, UR8 ;  /* 0x000000040d0878a5 */ /* 0x002fe4000f8e0008 */
[----:B------:R-:W-:Y:S02]  /*02b0*/  UIADD3 UR12, UP1, UPT, UR6, 0x10, URZ ;  /* 0x00000010060c7890 */ /* 0x000fe4000ff3e0ff */
[----:B------:R-:W-:-:S02]  /*02c0*/  UIADD3 UR5, UP2, UPT, UR8, 0x10, URZ ;  /* 0x0000001008057890 */ /* 0x000fc4000ff5e0ff */
[----:B------:R-:W-:Y:S02]  /*02d0*/  UIADD3.X UR6, UPT, UPT, URZ, UR7, URZ, UP1, !UPT ;  /* 0x00000007ff067290 */ /* 0x000fe40008ffe4ff */
[----:B------:R-:W-:Y:S01]  /*02e0*/  UIADD3.X UR8, UPT, UPT, URZ, UR9, URZ, UP2, !UPT ;  /* 0x00000009ff087290 */ /* 0x000fe200097fe4ff */
[----:B------:R-:W-:Y:S02]  /*02f0*/  MOV R10, UR12 ;  /* 0x0000000c000a7c02 */ /* 0x000fe40008000f00 */
[----:B------:R-:W-:Y:S02]  /*0300*/  MOV R19, UR5 ;  /* 0x0000000500137c02 */ /* 0x000fe40008000f00 */
[----:B------:R-:W-:Y:S02]  /*0310*/  MOV R11, UR6 ;  /* 0x00000006000b7c02 */ /* 0x000fe40008000f00 */
[----:B------:R-:W-:-:S07]  /*0320*/  MOV R20, UR8 ;  /* 0x0000000800147c02 */ /* 0x000fce0008000f00 */
.L_x_21:
[----:B-1----:R-:W2:Y:S01]  /*0330*/  LDG.E R17, desc[UR10][R10.64+-0x10] ;  /* 0xfffff00a0a117981 */ /* 0x002ea2000c1e1900 */
[----:B------:R-:W0:Y:S08]  /*0340*/  LDC.64 R12, c[0x0][0x390] ;  /* 0x0000e400ff0c7b82 */ /* 0x000e300000000a00 */
[----:B------:R-:W1:Y:S01]  /*0350*/  LDC.64 R14, c[0x0][0x380] ;  /* 0x0000e000ff0e7b82 */ /* 0x000e620000000a00 */
[----:B0-----:R-:W-:-:S04]  /*0360*/  IMAD.WIDE R12, R9, 0x4, R12 ;  /* 0x00000004090c7825 */ /* 0x001fc800078e020c */
[----:B-1----:R-:W-:-:S04]  /*0370*/  IMAD.WIDE R14, R9, 0x4, R14 ;  /* 0x00000004090e7825 */ /* 0x002fc800078e020e */
[----:B--2--5:R-:W-:-:S05]  /*0380*/  FMUL R17, R2, R17 ;  /* 0x0000001102117220 */ /* 0x024fca0000400000 */
[----:B------:R0:W-:Y:S04]  /*0390*/  REDG.E.ADD.F32.FTZ.RN.STRONG.GPU desc[UR10][R12.64], R17 ;  /* 0x000000110c0079a6 */ /* 0x0001e8000c12f30a */
[----:B------:R-:W2:Y:S01]  /*03a0*/  LDG.E R21, desc[UR10][R14.64] ;  /* 0x0000000a0e157981 */ /* 0x000ea2000c1e1900 */
[----:B------:R-:W-:Y:S02]  /*03b0*/  MOV R16, R19 ;  /* 0x0000001300107202 */ /* 0x000fe40000000f00 */
[----:B0-----:R-:W-:Y:S01]  /*03c0*/  MOV R17, R20 ;  /* 0x0000001400117202 */ /* 0x001fe20000000f00 */
[----:B--2---:R-:W-:-:S05]  /*03d0*/  FMUL R21, R2, R21 ;  /* 0x0000001502157220 */ /* 0x004fca0000400000 */
[----:B------:R0:W-:Y:S04]  /*03e0*/  REDG.E.ADD.F32.FTZ.RN.STRONG.GPU desc[UR10][R16.64+-0x10], R21 ;  /* 0xfffff015100079a6 */ /* 0x0001e8000c12f30a */
[----:B------:R-:W2:Y:S02]  /*03f0*/  LDG.E R19, desc[UR10][R10.64+-0xc] ;  /* 0xfffff40a0a137981 */ /* 0x000ea4000c1e1900 */
[----:B--2---:R-:W-:-:S05]  /*0400*/  FMUL R19, R2, R19 ;  /* 0x0000001302137220 */ /* 0x004fca0000400000 */
[----:B------:R1:W-:Y:S04]  /*0410*/  REDG.E.ADD.F32.FTZ.RN.STRONG.GPU desc[UR10][R12.64+0x4], R19 ;  /* 0x000004130c0079a6 */ /* 0x0003e8000c12f30a */
[----:B------:R-:W2:Y:S02]  /*0420*/  LDG.E R23, desc[UR10][R14.64+0x4] ;  /* 0x0000040a0e177981 */ /* 0x000ea4000c1e1900 */
[----:B--2---:R-:W-:-:S05]  /*0430*/  FMUL R23, R2, R23 ;  /* 0x0000001702177220 */ /* 0x004fca0000400000 */
[----:B------:R2:W-:Y:S04]  /*0440*/  REDG.E.ADD.F32.FTZ.RN.STRONG.GPU desc[UR10][R16.64+-0xc], R23 ;  /* 0xfffff417100079a6 */ /* 0x0005e8000c12f30a */
[----:B------:R-:W3:Y:S02]  /*0450*/  LDG.E R25, desc[UR10][R10.64+-0x8] ;  /* 0xfffff80a0a197981 */ /* 0x000ee4000c1e1900 */
[----:B---3--:R-:W-:-:S05]  /*0460*/  FMUL R25, R2, R25 ;  /* 0x0000001902197220 */ /* 0x008fca0000400000 */
[----:B------:R3:W-:Y:S04]  /*0470*/  REDG.E.ADD.F32.FTZ.RN.STRONG.GPU desc[UR10][R12.64+0x8], R25 ;  /* 0x000008190c0079a6 */ /* 0x0007e8000c12f30a */
[----:B------:R-:W4:Y:S02]  /*0480*/  LDG.E R27, desc[UR10][R14.64+0x8] ;  /* 0x0000080a0e1b7981 */ /* 0x000f24000c1e1900 */
[----:B----4-:R-:W-:-:S05]  /*0490*/  FMUL R27, R2, R27 ;  /* 0x0000001b021b7220 */ /* 0x010fca0000400000 */
[----:B------:R4:W-:Y:S04]  /*04a0*/  REDG.E.ADD.F32.FTZ.RN.STRONG.GPU desc[UR10][R16.64+-0x8], R27 ;  /* 0xfffff81b100079a6 */ /* 0x0009e8000c12f30a */
[----:B0-----:R-:W2:Y:S02]  /*04b0*/  LDG.E R21, desc[UR10][R10.64+-0x4] ;  /* 0xfffffc0a0a157981 */ /* 0x001ea4000c1e1900 */
[----:B--2---:R-:W-:-:S05]  /*04c0*/  FMUL R21, R2, R21 ;  /* 0x0000001502157220 */ /* 0x004fca0000400000 */
[----:B------:R0:W-:Y:S04]  /*04d0*/  REDG.E.ADD.F32.FTZ.RN.STRONG.GPU desc[UR10][R12.64+0xc], R21 ;  /* 0x00000c150c0079a6 */ /* 0x0001e8000c12f30a */
[----:B-1----:R-:W2:Y:S02]  /*04e0*/  LDG.E R19, desc[UR10][R14.64+0xc] ;  /* 0x00000c0a0e137981 */ /* 0x002ea4000c1e1900 */
[----:B--2---:R-:W-:-:S05]  /*04f0*/  FMUL R19, R2, R19 ;  /* 0x0000001302137220 */ /* 0x004fca0000400000 */
[----:B------:R1:W-:Y:S04]  /*0500*/  REDG.E.ADD.F32.FTZ.RN.STRONG.GPU desc[UR10][R16.64+-0x4], R19 ;  /* 0xfffffc13100079a6 */ /* 0x0003e8000c12f30a */
[----:B------:R-:W2:Y:S02]  /*0510*/  LDG.E R23, desc[UR10][R10.64] ;  /* 0x0000000a0a177981 */ /* 0x000ea4000c1e1900 */
[----:B--2---:R-:W-:-:S05]  /*0520*/  FMUL R23, R2, R23 ;  /* 0x0000001702177220 */ /* 0x004fca0000400000 */
[----:B------:R2:W-:Y:S04]  /*0530*/  REDG.E.ADD.F32.FTZ.RN.STRONG.GPU desc[UR10][R12.64+0x10], R23 ;  /* 0x000010170c0079a6 */ /* 0x0005e8000c12f30a */
[----:B---3--:R-:W3:Y:S02]  /*0540*/  LDG.E R25, desc[UR10][R14.64+0x10] ;  /* 0x0000100a0e197981 */ /* 0x008ee4000c1e1900 */
[----:B---3--:R-:W-:-:S05]  /*0550*/  FMUL R25, R2, R25 ;  /* 0x0000001902197220 */ /* 0x008fca0000400000 */
[----:B------:R3:W-:Y:S04]  /*0560*/  REDG.E.ADD.F32.FTZ.RN.STRONG.GPU desc[UR10][R16.64], R25 ;  /* 0x00000019100079a6 */ /* 0x0007e8000c12f30a */
[----:B----4-:R-:W4:Y:S02]  /*0570*/  LDG.E R27, desc[UR10][R10.64+0x4] ;  /* 0x0000040a0a1b7981 */ /* 0x010f24000c1e1900 */
[----:B----4-:R-:W-:-:S05]  /*0580*/  FMUL R27, R2, R27 ;  /* 0x0000001b021b7220 */ /* 0x010fca0000400000 */
[----:B------:R4:W-:Y:S04]  /*0590*/  REDG.E.ADD.F32.FTZ.RN.STRONG.GPU desc[UR10][R12.64+0x14], R27 ;  /* 0x0000141b0c0079a6 */ /* 0x0009e8000c12f30a */
[----:B0-----:R-:W2:Y:S02]  /*05a0*/  LDG.E R21, desc[UR10][R14.64+0x14] ;  /* 0x0000140a0e157981 */ /* 0x001ea4000c1e1900 */
[----:B--2---:R-:W-:-:S05]  /*05b0*/  FMUL R21, R2, R21 ;  /* 0x0000001502157220 */ /* 0x004fca0000400000 */
[----:B------:R-:W-:Y:S04]  /*05c0*/  REDG.E.ADD.F32.FTZ.RN.STRONG.GPU desc[UR10][R16.64+0x4], R21 ;  /* 0x00000415100079a6 */ /* 0x000fe8000c12f30a */
[----:B-1----:R-:W2:Y:S02]  /*05d0*/  LDG.E R19, desc[UR10][R10.64+0x8] ;  /* 0x0000080a0a137981 */ /* 0x002ea4000c1e1900 */
[----:B--2---:R-:W-:-:S05]  /*05e0*/  FMUL R19, R2, R19 ;  /* 0x0000001302137220 */ /* 0x004fca0000400000 */
[----:B------:R0:W-:Y:S04]  /*05f0*/  REDG.E.ADD.F32.FTZ.RN.STRONG.GPU desc[UR10][R12.64+0x18], R19 ;  /* 0x000018130c0079a6 */ /* 0x0001e8000c12f30a */
[----:B------:R-:W2:Y:S02]  /*0600*/  LDG.E R23, desc[UR10][R14.64+0x18] ;  /* 0x0000180a0e177981 */ /* 0x000ea4000c1e1900 */
[----:B--2---:R-:W-:-:S05]  /*0610*/  FMUL R23, R2, R23 ;  /* 0x0000001702177220 */ /* 0x004fca0000400000 */
[----:B------:R1:W-:Y:S04]  /*0620*/  REDG.E.ADD.F32.FTZ.RN.STRONG.GPU desc[UR10][R16.64+0x8], R23 ;  /* 0x00000817100079a6 */ /* 0x0003e8000c12f30a */
[----:B---3--:R-:W2:Y:S01]  /*0630*/  LDG.E R25, desc[UR10][R10.64+0xc] ;  /* 0x00000c0a0a197981 */ /* 0x008ea2000c1e1900 */
[----:B------:R-:W-:Y:S01]  /*0640*/  IADD3 R18, PT, PT, R18, 0x8, RZ ;  /* 0x0000000812127810 */ /* 0x000fe20007ffe0ff */
[----:B--2---:R-:W-:-:S05]  /*0650*/  FMUL R25, R2, R25 ;  /* 0x0000001902197220 */ /* 0x004fca0000400000 */
[----:B------:R1:W-:Y:S04]  /*0660*/  REDG.E.ADD.F32.FTZ.RN.STRONG.GPU desc[UR10][R12.64+0x1c], R25 ;  /* 0x00001c190c0079a6 */ /* 0x0003e8000c12f30a */
[----:B----4-:R-:W2:Y:S01]  /*0670*/  LDG.E R27, desc[UR10][R14.64+0x1c] ;  /* 0x00001c0a0e1b7981 */ /* 0x010ea2000c1e1900 */
[----:B------:R-:W-:Y:S02]  /*0680*/  ISETP.NE.AND P0, PT, R18, RZ, PT ;  /* 0x000000ff1200720c */ /* 0x000fe40003f05270 */
[----:B0-----:R-:W-:Y:S02]  /*0690*/  IADD3 R19, P2, PT, R16, 0x20, RZ ;  /* 0x0000002010137810 */ /* 0x001fe40007f5e0ff */
[----:B------:R-:W-:Y:S02]  /*06a0*/  IADD3 R10, P1, PT, R10, 0x20, RZ ;  /* 0x000000200a0a7810 */ /* 0x000fe40007f3e0ff */
[----:B------:R-:W-:Y:S01]  /*06b0*/  IADD3 R9, PT, PT, R9, 0x8, RZ ;  /* 0x0000000809097810 */ /* 0x000fe20007ffe0ff */
[----:B------:R-:W-:Y:S01]  /*06c0*/  IMAD.X R20, RZ, RZ, R17, P2 ;  /* 0x000000ffff147224 */ /* 0x000fe200010e0611 */
[----:B------:R-:W-:Y:S01]  /*06d0*/  IADD3.X R11, PT, PT, RZ, R11, RZ, P1, !PT ;  /* 0x0000000bff0b7210 */ /* 0x000fe20000ffe4ff */
[----:B--2---:R-:W-:-:S05]  /*06e0*/  FMUL R27, R2, R27 ;  /* 0x0000001b021b7220 */ /* 0x004fca0000400000 */
[----:B------:R1:W-:Y:S01]  /*06f0*/  REDG.E.ADD.F32.FTZ.RN.STRONG.GPU desc[UR10][R16.64+0xc], R27 ;  /* 0x00000c1b100079a6 */ /* 0x0003e2000c12f30a */
[----:B------:R-:W-:Y:S05]  /*0700*/  @P0 BRA `(.L_x_21) ;  /* 0xfffffffc00080947 */ /* 0x000fea000383ffff */
[----:B------:R-:W-:-:S07]  /*0710*/  MOV R9, R4 ;  /* 0x0000000400097202 */ /* 0x000fce0000000f00 */
.L_x_20:
[----:B------:R-:W-:-:S13]  /*0720*/  ISETP.NE.AND P0, PT, R5, RZ, PT ;  /* 0x000000ff0500720c */ /* 0x000fda0003f05270 */
[----:B------:R-:W-:Y:S05]  /*0730*/  @!P0 BRA `(.L_x_22) ;  /* 0x00000004009c8947 */ /* 0x000fea0003800000 */
[----:B------:R-:W-:Y:S02]  /*0740*/  IADD3 R10, PT, PT, R5, -0x1, RZ ;  /* 0xffffffff050a7810 */ /* 0x000fe40007ffe0ff */
[----:B------:R-:W-:Y:S02]  /*0750*/  ISETP.NE.AND P0, PT, R6, RZ, PT ;  /* 0x000000ff0600720c */ /* 0x000fe40003f05270 */
[----:B------:R-:W-:-:S13]  /*0760*/  ISETP.GE.U32.AND P1, PT, R10, 0x3, PT ;  /* 0x000000030a00780c */ /* 0x000fda0003f26070 */
[----:B------:R-:W-:Y:S05]  /*0770*/  @!P1 BRA `(.L_x_23) ;  /* 0x0000000000b49947 */ /* 0x000fea0003800000 */
[----:B------:R-:W0:Y:S01]  /*0780*/  LDC.64 R18, c[0x0][0x3a0] ;  /* 0x0000e800ff127b82 */ /* 0x000e220000000a00 */
[----:B-1----:R-:W-:Y:S01]  /*0790*/  IADD3 R13, PT, PT, R9, UR13, RZ ;  /* 0x0000000d090d7c10 */ /* 0x002fe2000fffe0ff */
[----:B------:R-:W1:Y:S06]  /*07a0*/  LDCU.64 UR6, c[0x0][0x3a0] ;  /* 0x00007400ff0677ac */ /* 0x000e6c0008000a00 */
[----:B------:R-:W2:Y:S08]  /*07b0*/  LDC.64 R10, c[0x0][0x390] ;  /* 0x0000e400ff0a7b82 */ /* 0x000eb00000000a00 */
[----:B------:R-:W3:Y:S01]  /*07c0*/  LDC.64 R14, c[0x0][0x380] ;  /* 0x0000e000ff0e7b82 */ /* 0x000ee20000000a00 */
[----:B0-----:R-:W-:-:S06]  /*07d0*/  IMAD.WIDE.U32 R18, R13, 0x4, R18 ;  /* 0x000000040d127825 */ /* 0x001fcc00078e0012 */
[----:B------:R-:W4:Y:S01]  /*07e0*/  LDG.E R19, desc[UR10][R18.64] ;  /* 0x0000000a12137981 */ /* 0x000f22000c1e1900 */
[----:B------:R-:W-:-:S05]  /*07f0*/  IADD3 R17, PT, PT, R8, R9, RZ ;  /* 0x0000000908117210 */ /* 0x000fca0007ffe0ff */
[----:B--2---:R-:W-:-:S04]  /*0800*/  IMAD.WIDE R10, R17, 0x4, R10 ;  /* 0x00000004110a7825 */ /* 0x004fc800078e020a */
[----:B---3--:R-:W-:Y:S02]  /*0810*/  IMAD.WIDE R14, R17, 0x4, R14 ;  /* 0x00000004110e7825 */ /* 0x008fe400078e020e */
[----:B------:R-:W0:Y:S02]  /*0820*/  LDC.64 R16, c[0x0][0x398] ;  /* 0x0000e600ff107b82 */ /* 0x000e240000000a00 */
[----:B----45:R-:W-:-:S05]  /*0830*/  FMUL R21, R2, R19 ;  /* 0x0000001302157220 */ /* 0x030fca0000400000 */
[----:B------:R2:W-:Y:S04]  /*0840*/  REDG.E.ADD.F32.FTZ.RN.STRONG.GPU desc[UR10][R10.64], R21 ;  /* 0x000000150a0079a6 */ /* 0x0005e8000c12f30a */
[----:B------:R-:W3:Y:S01]  /*0850*/  LDG.E R23, desc[UR10][R14.64] ;  /* 0x0000000a0e177981 */ /* 0x000ee2000c1e1900 */
[----:B------:R-:W-:Y:S01]  /*0860*/  IADD3 R20, P1, PT, R9, UR13, RZ ;  /* 0x0000000d09147c10 */ /* 0x000fe2000ff3e0ff */
[----:B0-----:R-:W-:-:S03]  /*0870*/  IMAD.WIDE.U32 R16, R13, 0x4, R16 ;  /* 0x000000040d107825 */ /* 0x001fc600078e0010 */
[----:B------:R-:W-:Y:S02]  /*0880*/  IADD3.X R19, PT, PT, RZ, RZ, RZ, P1, !PT ;  /* 0x000000ffff137210 */ /* 0x000fe40000ffe4ff */
[C---:B------:R-:W-:Y:S02]  /*0890*/  SHF.L.U32 R18, R20.reuse, 0x2, RZ ;  /* 0x0000000214127819 */ /* 0x040fe400000006ff */
[----:B------:R-:W-:Y:S02]  /*08a0*/  SHF.L.U64.HI R20, R20, 0x2, R19 ;  /* 0x0000000214147819 */ /* 0x000fe40000010213 */
[----:B-1----:R-:W-:-:S04]  /*08b0*/  IADD3 R12, P1, PT, R18, UR6, RZ ;  /* 0x00000006120c7c10 */ /* 0x002fc8000ff3e0ff */
[----:B------:R-:W-:Y:S01]  /*08c0*/  IADD3.X R13, PT, PT, R20, UR7, RZ, P1, !PT ;  /* 0x00000007140d7c10 */ /* 0x000fe20008ffe4ff */
[----:B------:R-:W0:Y:S01]  /*08d0*/  LDCU.64 UR6, c[0x0][0x398] ;  /* 0x00007300ff0677ac */ /* 0x000e220008000a00 */
[----:B---3--:R-:W-:-:S05]  /*08e0*/  FMUL R23, R2, R23 ;  /* 0x0000001702177220 */ /* 0x008fca0000400000 */
[----:B------:R1:W-:Y:S04]  /*08f0*/  REDG.E.ADD.F32.FTZ.RN.STRONG.GPU desc[UR10][R16.64], R23 ;  /* 0x00000017100079a6 */ /* 0x0003e8000c12f30a */
[----:B------:R-:W2:Y:S02]  /*0900*/  LDG.E R19, desc[UR10][R12.64+0x4] ;  /* 0x0000040a0c137981 */ /* 0x000ea4000c1e1900 */
[----:B--2---:R-:W-:-:S05]  /*0910*/  FMUL R21, R2, R19 ;  /* 0x0000001302157220 */ /* 0x004fca0000400000 */
[----:B------:R2:W-:Y:S04]  /*0920*/  REDG.E.ADD.F32.FTZ.RN.STRONG.GPU desc[UR10][R10.64+0x4], R21 ;  /* 0x000004150a0079a6 */ /* 0x0005e8000c12f30a */
[----:B------:R-:W3:Y:S01]  /*0930*/  LDG.E R25, desc[UR10][R14.64+0x4] ;  /* 0x0000040a0e197981 */ /* 0x000ee2000c1e1900 */
[----:B0-----:R-:W-:-:S04]  /*0940*/  IADD3 R18, P1, PT, R18, UR6, RZ ;  /* 0x0000000612127c10 */ /* 0x001fc8000ff3e0ff */
[----:B------:R-:W-:Y:S01]  /*0950*/  IADD3.X R19, PT, PT, R20, UR7, RZ, P1, !PT ;  /* 0x0000000714137c10 */ /* 0x000fe20008ffe4ff */
[----:B---3--:R-:W-:-:S05]  /*0960*/  FMUL R25, R2, R25 ;  /* 0x0000001902197220 */ /* 0x008fca0000400000 */
[----:B------:R0:W-:Y:S04]  /*0970*/  REDG.E.ADD.F32.FTZ.RN.STRONG.GPU desc[UR10][R18.64+0x4], R25 ;  /* 0x00000419120079a6 */ /* 0x0001e8000c12f30a */
[----:B------:R-:W3:Y:S02]  /*0980*/  LDG.E R27, desc[UR10][R12.64+0x8] ;  /* 0x0000080a0c1b7981 */ /* 0x000ee4000c1e1900 */
[----:B---3--:R-:W-:-:S05]  /*0990*/  FMUL R27, R2, R27 ;  /* 0x0000001b021b7220 */ /* 0x008fca0000400000 */
[----:B------:R0:W-:Y:S04]  /*09a0*/  REDG.E.ADD.F32.FTZ.RN.STRONG.GPU desc[UR10][R10.64+0x8], R27 ;  /* 0x0000081b0a0079a6 */ /* 0x0001e8000c12f30a */
[----:B-1----:R-:W3:Y:S02]  /*09b0*/  LDG.E R17, desc[UR10][R14.64+0x8] ;  /* 0x0000080a0e117981 */ /* 0x002ee4000c1e1900 */
[----:B---3--:R-:W-:-:S05]  /*09c0*/  FMUL R17, R2, R17 ;  /* 0x0000001102117220 */ /* 0x008fca0000400000 */
[----:B------:R0:W-:Y:S04]  /*09d0*/  REDG.E.ADD.F32.FTZ.RN.STRONG.GPU desc[UR10][R18.64+0x8], R17 ;  /* 0x00000811120079a6 */ /* 0x0001e8000c12f30a */
[----:B--2---:R-:W2:Y:S02]  /*09e0*/  LDG.E R21, desc[UR10][R12.64+0xc] ;  /* 0x00000c0a0c157981 */ /* 0x004ea4000c1e1900 */
[----:B--2---:R-:W-:-:S05]  /*09f0*/  FMUL R21, R2, R21 ;  /* 0x0000001502157220 */ /* 0x004fca0000400000 */
[----:B------:R0:W-:Y:S04]  /*0a00*/  REDG.E.ADD.F32.FTZ.RN.STRONG.GPU desc[UR10][R10.64+0xc], R21 ;  /* 0x00000c150a0079a6 */ /* 0x0001e8000c12f30a */
[----:B------:R-:W2:Y:S02]  /*0a10*/  LDG.E R23, desc[UR10][R14.64+0xc] ;  /* 0x00000c0a0e177981 */ /* 0x000ea4000c1e1900 */
[----:B--2---:R-:W-:-:S05]  /*0a20*/  FMUL R23, R2, R23 ;  /* 0x0000001702177220 */ /* 0x004fca0000400000 */
[----:B------:R0:W-:Y:S01]  /*0a30*/  REDG.E.ADD.F32.FTZ.RN.STRONG.GPU desc[UR10][R18.64+0xc], R23 ;  /* 0x00000c17120079a6 */ /* 0x0001e2000c12f30a */
[----:B------:R-:W-:-:S07]  /*0a40*/  VIADD R9, R9, 0x4 ;  /* 0x0000000409097836 */ /* 0x000fce0000000000 */
.L_x_23:
[----:B------:R-:W-:Y:S05]  /*0a50*/  @!P0 BRA `(.L_x_22) ;  /* 0x0000000000d48947 */ /* 0x000fea0003800000 */
[----:B------:R-:W-:Y:S01]  /*0a60*/  ISETP.NE.AND P0, PT, R6, 0x1, PT ;  /* 0x000000010600780c */ /* 0x000fe20003f05270 */
[----:B------:R-:W-:-:S12]  /*0a70*/  ULOP3.LUT UP1, URZ, UR14, 0x1, URZ, 0xc0, !UPT ;  /* 0x000000010eff7892 */ /* 0x000fd8000f82c0ff */
[----:B------:R-:W-:Y:S05]  /*0a80*/  @!P0 BRA `(.L_x_24) ;  /* 0x0000000000848947 */ /* 0x000fea0003800000 */
[----:B0-----:R-:W0:Y:S01]  /*0a90*/  LDC.64 R10, c[0x0][0x3a0] ;  /* 0x0000e800ff0a7b82 */ /* 0x001e220000000a00 */
[----:B------:R-:W-:Y:S01]  /*0aa0*/  IADD3 R15, PT, PT, R9, UR13, RZ ;  /* 0x0000000d090f7c10 */ /* 0x000fe2000fffe0ff */
[----:B------:R-:W2:Y:S06]  /*0ab0*/  LDCU.64 UR6, c[0x0][0x3a0] ;  /* 0x00007400ff0677ac */ /* 0x000eac0008000a00 */
[----:B-1----:R-:W1:Y:S01]  /*0ac0*/  LDC.64 R12, c[0x0][0x380] ;  /* 0x0000e000ff0c7b82 */ /* 0x002e620000000a00 */
[----:B0-----:R-:W-:-:S07]  /*0ad0*/  IMAD.WIDE.U32 R18, R15, 0x4, R10 ;  /* 0x000000040f127825 */ /* 0x001fce00078e000a */
[----:B------:R-:W0:Y:S01]  /*0ae0*/  LDC.64 R10, c[0x0][0x390] ;  /* 0x0000e400ff0a7b82 */ /* 0x000e220000000a00 */
[----:B------:R-:W3:Y:S01]  /*0af0*/  LDG.E R19, desc[UR10][R18.64] ;  /* 0x0000000a12137981 */ /* 0x000ee2000c1e1900 */
[----:B------:R-:W-:-:S05]  /*0b00*/  IADD3 R17, PT, PT, R8, R9, RZ ;  /* 0x0000000908117210 */ /* 0x000fca0007ffe0ff */
[----:B-1----:R-:W-:-:S04]  /*0b10*/  IMAD.WIDE R12, R17, 0x4, R12 ;  /* 0x00000004110c7825 */ /* 0x002fc800078e020c */
[----:B0-----:R-:W-:Y:S02]  /*0b20*/  IMAD.WIDE R10, R17, 0x4, R10 ;  /* 0x00000004110a7825 */ /* 0x001fe400078e020a */
[----:B------:R-:W0:Y:S02]  /*0b30*/  LDC.64 R16, c[0x0][0x398] ;  /* 0x0000e600ff107b82 */ /* 0x000e240000000a00 */
[----:B---3-5:R-:W-:-:S05]  /*0b40*/  FMUL R21, R2, R19 ;  /* 0x0000001302157220 */ /* 0x028fca0000400000 */
[----:B------:R1:W-:Y:S04]  /*0b50*/  REDG.E.ADD.F32.FTZ.RN.STRONG.GPU desc[UR10][R10.64], R21 ;  /* 0x000000150a0079a6 */ /* 0x0003e8000c12f30a */
[----:B------:R-:W3:Y:S01]  /*0b60*/  LDG.E R23, desc[UR10][R12.64] ;  /* 0x0000000a0c177981 */ /* 0x000ee2000c1e1900 */
[----:B------:R-:W-:Y:S01]  /*0b70*/  IADD3 R14, P0, PT, R9, UR13, RZ ;  /* 0x0000000d090e7c10 */ /* 0x000fe2000ff1e0ff */
[----:B0-----:R-:W-:-:S03]  /*0b80*/  IMAD.WIDE.U32 R16, R15, 0x4, R16 ;  /* 0x000000040f107825 */ /* 0x001fc600078e0010 */
[----:B------:R-:W-:Y:S02]  /*0b90*/  IADD3.X R19, PT, PT, RZ, RZ, RZ, P0, !PT ;  /* 0x000000ffff137210 */ /* 0x000fe400007fe4ff */
[C---:B------:R-:W-:Y:S02]  /*0ba0*/  SHF.L.U32 R18, R14.reuse, 0x2, RZ ;  /* 0x000000020e127819 */ /* 0x040fe400000006ff */
[----:B------:R-:W-:Y:S02]  /*0bb0*/  SHF.L.U64.HI R19, R14, 0x2, R19 ;  /* 0x000000020e137819 */ /* 0x000fe40000010213 */
[----:B--2---:R-:W-:-:S04]  /*0bc0*/  IADD3 R14, P0, PT, R18, UR6, RZ ;  /* 0x00000006120e7c10 */ /* 0x004fc8000ff1e0ff */
[----:B------:R-:W-:Y:S01]  /*0bd0*/  IADD3.X R15, PT, PT, R19, UR7, RZ, P0, !PT ;  /* 0x00000007130f7c10 */ /* 0x000fe200087fe4ff */
[----:B------:R-:W0:Y:S01]  /*0be0*/  LDCU.64 UR6, c[0x0][0x398] ;  /* 0x00007300ff0677ac */ /* 0x000e220008000a00 */
[----:B---3--:R-:W-:-:S05]  /*0bf0*/  FMUL R23, R2, R23 ;  /* 0x0000001702177220 */ /* 0x008fca0000400000 */
[----:B------:R2:W-:Y:S04]  /*0c00*/  REDG.E.ADD.F32.FTZ.RN.STRONG.GPU desc[UR10][R16.64], R23 ;  /* 0x00000017100079a6 */ /* 0x0005e8000c12f30a */
[----:B------:R-:W1:Y:S02]  /*0c10*/  LDG.E R15, desc[UR10][R14.64+0x4] ;  /* 0x0000040a0e0f7981 */ /* 0x000e64000c1e1900 */
[----:B-1----:R-:W-:-:S05]  /*0c20*/  FMUL R21, R2, R15 ;  /* 0x0000000f02157220 */ /* 0x002fca0000400000 */
[----:B------:R2:W-:Y:S04]  /*0c30*/  REDG.E.ADD.F32.FTZ.RN.STRONG.GPU desc[UR10][R10.64+0x4], R21 ;  /* 0x000004150a0079a6 */ /* 0x0005e8000c12f30a */
[----:B------:R-:W3:Y:S01]  /*0c40*/  LDG.E R13, desc[UR10][R12.64+0x4] ;  /* 0x0000040a0c0d7981 */ /* 0x000ee2000c1e1900 */
[----:B0-----:R-:W-:-:S04]  /*0c50*/  IADD3 R18, P0, PT, R18, UR6, RZ ;  /* 0x0000000612127c10 */ /* 0x001fc8000ff1e0ff */
[----:B------:R-:W-:Y:S01]  /*0c60*/  IADD3.X R19, PT, PT, R19, UR7, RZ, P0, !PT ;  /* 0x0000000713137c10 */ /* 0x000fe200087fe4ff */
[----:B---3--:R-:W-:-:S05]  /*0c70*/  FMUL R25, R2, R13 ;  /* 0x0000000d02197220 */ /* 0x008fca0000400000 */
[----:B------:R2:W-:Y:S01]  /*0c80*/  REDG.E.ADD.F32.FTZ.RN.STRONG.GPU desc[UR10][R18.64+0x4], R25 ;  /* 0x00000419120079a6 */ /* 0x0005e2000c12f30a */
[----:B------:R-:W-:-:S07]  /*0c90*/  IADD3 R9, PT, PT, R9, 0x2, RZ ;  /* 0x0000000209097810 */ /* 0x000fce0007ffe0ff */
.L_x_24:
[----:B------:R-:W-:Y:S05]  /*0ca0*/  BRA.U !UP1, `(.L_x_22) ;  /* 0x0000000109407547 */ /* 0x000fea000b800000 */
[----:B-1----:R-:W1:Y:S01]  /*0cb0*/  LDC.64 R12, c[0x0][0x3a0] ;  /* 0x0000e800ff0c7b82 */ /* 0x002e620000000a00 */
[----:B0-2---:R-:W-:-:S07]  /*0cc0*/  IADD3 R19, PT, PT, R9, UR13, RZ ;  /* 0x0000000d09137c10 */ /* 0x005fce000fffe0ff */
[----:B------:R-:W0:Y:S08]  /*0cd0*/  LDC.64 R14, c[0x0][0x390] ;  /* 0x0000e400ff0e7b82 */ /* 0x000e300000000a00 */
[----:B------:R-:W2:Y:S01]  /*0ce0*/  LDC.64 R10, c[0x0][0x380] ;  /* 0x0000e000ff0a7b82 */ /* 0x000ea20000000a00 */
[----:B-1----:R-:W-:-:S06]  /*0cf0*/  IMAD.WIDE.U32 R12, R19, 0x4, R12 ;  /* 0x00000004130c7825 */ /* 0x002fcc00078e000c */
[----:B------:R-:W3:Y:S01]  /*0d00*/  LDG.E R13, desc[UR10][R12.64] ;  /* 0x0000000a0c0d7981 */ /* 0x000ee2000c1e1900 */
[----:B------:R-:W-:-:S05]  /*0d10*/  IADD3 R17, PT, PT, R8, R9, RZ ;  /* 0x0000000908117210 */ /* 0x000fca0007ffe0ff */
[----:B0-----:R-:W-:-:S04]  /*0d20*/  IMAD.WIDE R8, R17, 0x4, R14 ;  /* 0x0000000411087825 */ /* 0x001fc800078e020e */
[----:B--2---:R-:W-:Y:S02]  /*0d30*/  IMAD.WIDE R14, R17, 0x4, R10 ;  /* 0x00000004110e7825 */ /* 0x004fe400078e020a */
[----:B------:R-:W0:Y:S02]  /*0d40*/  LDC.64 R10, c[0x0][0x398] ;  /* 0x0000e600ff0a7b82 */ /* 0x000e240000000a00 */
[----:B---3-5:R-:W-:-:S05]  /*0d50*/  FMUL R21, R2, R13 ;  /* 0x0000000d02157220 */ /* 0x028fca0000400000 */
[----:B------:R3:W-:Y:S04]  /*0d60*/  REDG.E.ADD.F32.FTZ.RN.STRONG.GPU desc[UR10][R8.64], R21 ;  /* 0x00000015080079a6 */ /* 0x0007e8000c12f30a */
[----:B------:R-:W2:Y:S01]  /*0d70*/  LDG.E R15, desc[UR10][R14.64] ;  /* 0x0000000a0e0f7981 */ /* 0x000ea2000c1e1900 */
[----:B0-----:R-:W-:-:S04]  /*0d80*/  IMAD.WIDE.U32 R10, R19, 0x4, R10 ;  /* 0x00000004130a7825 */ /* 0x001fc800078e000a */
[----:B--2---:R-:W-:-:S05]  /*0d90*/  FMUL R13, R2, R15 ;  /* 0x0000000f020d7220 */ /* 0x004fca0000400000 */
[----:B------:R3:W-:Y:S02]  /*0da0*/  REDG.E.ADD.F32.FTZ.RN.STRONG.GPU desc[UR10][R10.64], R13 ;  /* 0x0000000d0a0079a6 */ /* 0x0007e4000c12f30a */
.L_x_22:
[----:B------:R-:W-:Y:S05]  /*0db0*/  BRA.U UP0, `(.L_x_25) ;  /* 0xfffffff100fc7547 */ /* 0x000fea000b83ffff */
[----:B------:R-:W-:Y:S05]  /*0dc0*/  EXIT ;  /* 0x000000000000794d */ /* 0x000fea0003800000 */
.L_x_26:
        /* <DEDUP_REMOVED lines=11> */
.L_x_136:


//--------------------- .text._Z16crossEntropyLossPfPiS_ii --------------------------
	.section	.text._Z16crossEntropyLossPfPiS_ii,"ax",@progbits
	.align	128
        .global         _Z16crossEntropyLossPfPiS_ii
        .type           _Z16crossEntropyLossPfPiS_ii,@function
        .size           _Z16crossEntropyLossPfPiS_ii,(.L_x_137 - _Z16crossEntropyLossPfPiS_ii)
        .other          _Z16crossEntropyLossPfPiS_ii,@"STO_CUDA_ENTRY STV_DEFAULT"
_Z16crossEntropyLossPfPiS_ii:
.text._Z16crossEntropyLossPfPiS_ii:
        /* <DEDUP_REMOVED lines=9> */
[----:B------:R-:W1:Y:S01]  /*0090*/  LDCU.64 UR4, c[0x0][0x358] ;  /* 0x00006b00ff0477ac */ /* 0x000e620008000a00 */
[----:B------:R-:W2:Y:S06]  /*00a0*/  LDCU UR6, c[0x0][0x39c] ;  /* 0x00007380ff0677ac */ /* 0x000eac0008000800 */
[----:B------:R-:W3:Y:S01]  /*00b0*/  LDC.64 R4, c[0x0][0x380] ;  /* 0x0000e000ff047b82 */ /* 0x000ee20000000a00 */
[----:B0-----:R-:W-:-:S06]  /*00c0*/  IMAD.WIDE R2, R7, 0x4, R2 ;  /* 0x0000000407027825 */ /* 0x001fcc00078e0202 */
[----:B-1----:R-:W2:Y:S02]  /*00d0*/  LDG.E R2, desc[UR4][R2.64] ;  /* 0x0000000402027981 */ /* 0x002ea4000c1e1900 */
[----:B--2---:R-:W-:-:S04]  /*00e0*/  IMAD R7, R7, UR6, R2 ;  /* 0x0000000607077c24 */ /* 0x004fc8000f8e0202 */
[----:B---3--:R-:W-:-:S06]  /*00f0*/  IMAD.WIDE R4, R7, 0x4, R4 ;  /* 0x0000000407047825 */ /* 0x008fcc00078e0204 */
[----:B------:R-:W2:Y:S01]  /*0100*/  LDG.E R4, desc[UR4][R4.64] ;  /* 0x0000000404047981 */ /* 0x000ea2000c1e1900 */
[----:B------:R-:W-:Y:S01]  /*0110*/  HFMA2 R9, -RZ, RZ, 1.5048828125, 33.21875 ;  /* 0x3e055027ff097431 */ /* 0x000fe200000001ff */
[----:B--2---:R-:W-:-:S04]  /*0120*/  FMNMX R6, R4, 1.0000000116860974231e-07, !PT ;  /* 0x33d6bf9504067809 */ /* 0x004fc80007800000 */
[C---:B------:R-:W-:Y:S02]  /*0130*/  IADD3 R0, PT, PT, R6.reuse, -0x3f2aaaab, RZ ;  /* 0xc0d5555506007810 */ /* 0x040fe40007ffe0ff */
[----:B------:R-:W-:Y:S02]  /*0140*/  ISETP.GT.U32.AND P0, PT, R6, 0x7f7fffff, PT ;  /* 0x7f7fffff0600780c */ /* 0x000fe40003f04070 */
[----:B------:R-:W-:-:S04]  /*0150*/  LOP3.LUT R7, R0, 0xff800000, RZ, 0xc0, !PT ;  /* 0xff80000000077812 */ /* 0x000fc800078ec0ff */
[----:B------:R-:W-:-:S05]  /*0160*/  IADD3 R0, PT, PT, R6, -R7, RZ ;  /* 0x8000000706007210 */ /* 0x000fca0007ffe0ff */
[----:B------:R-:W-:Y:S01]  /*0170*/  FADD R8, R0, -1 ;  /* 0xbf80000000087421 */ /* 0x000fe20000000000 */
[----:B------:R-:W-:Y:S02]  /*0180*/  I2FP.F32.S32 R0, R7 ;  /* 0x0000000700007245 */ /* 0x000fe40000201400 */
[----:B------:R-:W-:Y:S01]  /*0190*/  MOV R7, 0x7f800000 ;  /* 0x7f80000000077802 */ /* 0x000fe20000000f00 */
[----:B------:R-:W-:Y:S02]  /*01a0*/  FFMA R3, R8, -R9, 0.14084610342979431152 ;  /* 0x3e1039f608037423 */ /* 0x000fe40000000809 */
[----:B------:R-:W-:Y:S02]  /*01b0*/  FFMA R0, R0, 1.1920928955078125e-07, RZ ;  /* 0x3400000000007823 */ /* 0x000fe400000000ff */
[----:B------:R-:W-:-:S04]  /*01c0*/  FFMA R3, R8, R3, -0.12148627638816833496 ;  /* 0xbdf8cdcc08037423 */ /* 0x000fc80000000003 */
[----:B------:R-:W-:-:S04]  /*01d0*/  FFMA R3, R8, R3, 0.13980610668659210205 ;  /* 0x3e0f295508037423 */ /* 0x000fc80000000003 */
[----:B------:R-:W-:-:S04]  /*01e0*/  FFMA R3, R8, R3, -0.16684235632419586182 ;  /* 0xbe2ad8b908037423 */ /* 0x000fc80000000003 */
[----:B------:R-:W-:-:S04]  /*01f0*/  FFMA R3, R8, R3, 0.20012299716472625732 ;  /* 0x3e4ced0b08037423 */ /* 0x000fc80000000003 */
[----:B------:R-:W-:-:S04]  /*0200*/  FFMA R3, R8, R3, -0.24999669194221496582 ;  /* 0xbe7fff2208037423 */ /* 0x000fc80000000003 */
[----:B------:R-:W-:-:S04]  /*0210*/  FFMA R3, R8, R3, 0.33333182334899902344 ;  /* 0x3eaaaa7808037423 */ /* 0x000fc80000000003 */
[C---:B------:R-:W-:Y:S02]  /*0220*/  FFMA R5, R8.reuse, R3, -0.5 ;  /* 0xbf00000008057423 */ /* 0x040fe40000000003 */
[----:B------:R-:W0:Y:S02]  /*0230*/  LDC.64 R2, c[0x0][0x390] ;  /* 0x0000e400ff027b82 */ /* 0x000e240000000a00 */
[----:B------:R-:W-:-:S04]  /*0240*/  FMUL R5, R8, R5 ;  /* 0x0000000508057220 */ /* 0x000fc80000400000 */
[----:B------:R-:W-:-:S04]  /*0250*/  FFMA R5, R8, R5, R8 ;  /* 0x0000000508057223 */ /* 0x000fc80000000008 */
[----:B------:R-:W-:Y:S01]  /*0260*/  FFMA R0, R0, 0.69314718246459960938, R5 ;  /* 0x3f31721800007823 */ /* 0x000fe20000000005 */
[----:B------:R-:W-:-:S04]  /*0270*/  @P0 FFMA R0, R6, R7, +INF ;  /* 0x7f80000006000423 */ /* 0x000fc80000000007 */
[----:B------:R-:W-:-:S05]  /*0280*/  FADD R5, -R0, -RZ ;  /* 0x800000ff00057221 */ /* 0x000fca0000000100 */
[----:B0-----:R-:W-:Y:S01]  /*0290*/  REDG.E.ADD.F32.FTZ.RN.STRONG.GPU desc[UR4][R2.64], R5 ;  /* 0x00000005020079a6 */ /* 0x001fe2000c12f304 */
[----:B------:R-:W-:Y:S05]  /*02a0*/  EXIT ;  /* 0x000000000000794d */ /* 0x000fea0003800000 */
.L_x_27:
        /* <DEDUP_REMOVED lines=13> */
.L_x_137:


//--------------------- .text._Z7softmaxPfS_ii    --------------------------
	.section	.text._Z7softmaxPfS_ii,"ax",@progbits
	.align	128
        .global         _Z7softmaxPfS_ii
        .type           _Z7softmaxPfS_ii,@function
        .size           _Z7softmaxPfS_ii,(.L_x_132 - _Z7softmaxPfS_ii)
        .other          _Z7softmaxPfS_ii,@"STO_CUDA_ENTRY STV_DEFAULT"
_Z7softmaxPfS_ii:
.text._Z7softmaxPfS_ii:
        /* <DEDUP_REMOVED lines=8> */
[----:B------:R-:W0:Y:S01]  /*0080*/  LDCU UR5, c[0x0][0x394] ;  /* 0x00007280ff0577ac */ /* 0x000e220008000800 */
[----:B------:R-:W-:Y:S01]  /*0090*/  MOV R0, 0xff800000 ;  /* 0xff80000000007802 */ /* 0x000fe20000000f00 */
[----:B------:R-:W1:Y:S01]  /*00a0*/  LDCU.64 UR12, c[0x0][0x358] ;  /* 0x00006b00ff0c77ac */ /* 0x000e620008000a00 */
[----:B0-----:R-:W-:-:S09]  /*00b0*/  UISETP.GE.AND UP0, UPT, UR5, 0x1, UPT ;  /* 0x000000010500788c */ /* 0x001fd2000bf06270 */
[----:B-1----:R-:W-:Y:S05]  /*00c0*/  BRA.U !UP0, `(.L_x_28) ;  /* 0x0000000508747547 */ /* 0x002fea000b800000 */
[----:B------:R-:W-:Y:S02]  /*00d0*/  UISETP.GE.U32.AND UP1, UPT, UR5, 0x10, UPT ;  /* 0x000000100500788c */ /* 0x000fe4000bf26070 */
[----:B------:R-:W-:Y:S01]  /*00e0*/  IMAD R3, R2, UR5, RZ ;  /* 0x0000000502037c24 */ /* 0x000fe2000f8e02ff */
[----:B------:R-:W-:Y:S01]  /*00f0*/  ULOP3.LUT UR8, UR5, 0xf, URZ, 0xc0, !UPT ;  /* 0x0000000f05087892 */ /* 0x000fe2000f8ec0ff */
[----:B------:R-:W-:Y:S01]  /*0100*/  MOV R0, 0xff800000 ;  /* 0xff80000000007802 */ /* 0x000fe20000000f00 */
[----:B------:R-:W-:Y:S02]  /*0110*/  UMOV UR4, URZ ;  /* 0x000000ff00047c82 */ /* 0x000fe40008000000 */
[----:B------:R-:W-:Y:S02]  /*0120*/  UISETP.NE.AND UP0, UPT, UR8, URZ, UPT ;  /* 0x000000ff0800728c */ /* 0x000fe4000bf05270 */
[----:B------:R-:W-:Y:S09]  /*0130*/  BRA.U !UP1, `(.L_x_29) ;  /* 0x0000000109987547 */ /* 0x000ff2000b800000 */
[----:B------:R-:W0:Y:S01]  /*0140*/  LDCU.64 UR6, c[0x0][0x380] ;  /* 0x00007000ff0677ac */ /* 0x000e220008000a00 */
[----:B------:R-:W-:Y:S02]  /*0150*/  MOV R0, 0xff800000 ;  /* 0xff80000000007802 */ /* 0x000fe40000000f00 */
[----:B------:R-:W-:Y:S01]  /*0160*/  MOV R6, R3 ;  /* 0x0000000300067202 */ /* 0x000fe20000000f00 */
[----:B------:R-:W-:-:S04]  /*0170*/  ULOP3.LUT UR4, UR5, 0x7ffffff0, URZ, 0xc0, !UPT ;  /* 0x7ffffff005047892 */ /* 0x000fc8000f8ec0ff */
[----:B------:R-:W-:Y:S02]  /*0180*/  UIADD3 UR9, UPT, UPT, -UR4, URZ, URZ ;  /* 0x000000ff04097290 */ /* 0x000fe4000fffe1ff */
[----:B0-----:R-:W-:-:S04]  /*0190*/  UIADD3 UR5, UP1, UPT, UR6, 0x20, URZ ;  /* 0x0000002006057890 */ /* 0x001fc8000ff3e0ff */
[----:B------:R-:W-:-:S12]  /*01a0*/  UIADD3.X UR6, UPT, UPT, URZ, UR7, URZ, UP1, !UPT ;  /* 0x00000007ff067290 */ /* 0x000fd80008ffe4ff */
.L_x_30:
[----:B------:R-:W-:Y:S02]  /*01b0*/  MOV R4, UR5 ;  /* 0x0000000500047c02 */ /* 0x000fe40008000f00 */
[----:B------:R-:W-:-:S03]  /*01c0*/  MOV R5, UR6 ;  /* 0x0000000600057c02 */ /* 0x000fc60008000f00 */
[----:B------:R-:W-:-:S05]  /*01d0*/  IMAD.WIDE R4, R6, 0x4, R4 ;  /* 0x0000000406047825 */ /* 0x000fca00078e0204 */
[----:B------:R-:W2:Y:S04]  /*01e0*/  LDG.E R7, desc[UR12][R4.64+-0x20] ;  /* 0xffffe00c04077981 */ /* 0x000ea8000c1e1900 */
[----:B------:R-:W2:Y:S04]  /*01f0*/  LDG.E R8, desc[UR12][R4.64+-0x1c] ;  /* 0xffffe40c04087981 */ /* 0x000ea8000c1e1900 */
[----:B------:R-:W3:Y:S04]  /*0200*/  LDG.E R10, desc[UR12][R4.64+-0x18] ;  /* 0xffffe80c040a7981 */ /* 0x000ee8000c1e1900 */
[----:B------:R-:W3:Y:S04]  /*0210*/  LDG.E R9, desc[UR12][R4.64+-0x14] ;  /* 0xffffec0c04097981 */ /* 0x000ee8000c1e1900 */
[----:B------:R-:W4:Y:S04]  /*0220*/  LDG.E R12, desc[UR12][R4.64+-0x10] ;  /* 0xfffff00c040c7981 */ /* 0x000f28000c1e1900 */
[----:B------:R-:W4:Y:S04]  /*0230*/  LDG.E R11, desc[UR12][R4.64+-0xc] ;  /* 0xfffff40c040b7981 */ /* 0x000f28000c1e1900 */
[----:B------:R-:W5:Y:S04]  /*0240*/  LDG.E R14, desc[UR12][R4.64+-0x8] ;  /* 0xfffff80c040e7981 */ /* 0x000f68000c1e1900 */
        /* <DEDUP_REMOVED lines=8> */
[----:B------:R-:W5:Y:S01]  /*02d0*/  LDG.E R21, desc[UR12][R4.64+0x1c] ;  /* 0x00001c0c04157981 */ /* 0x000f62000c1e1900 */
[----:B------:R-:W-:Y:S01]  /*02e0*/  UIADD3 UR9, UPT, UPT, UR9, 0x10, URZ ;  /* 0x0000001009097890 */ /* 0x000fe2000fffe0ff */
[----:B------:R-:W-:-:S03]  /*02f0*/  IADD3 R6, PT, PT, R6, 0x10, RZ ;  /* 0x0000001006067810 */ /* 0x000fc60007ffe0ff */
[----:B------:R-:W-:Y:S01]  /*0300*/  UISETP.NE.AND UP1, UPT, UR9, URZ, UPT ;  /* 0x000000ff0900728c */ /* 0x000fe2000bf25270 */
[----:B--2---:R-:W-:-:S04]  /*0310*/  FMNMX3 R7, R0, R7, R8, !PT ;  /* 0x0000000700077276 */ /* 0x004fc80007800008 */
[----:B---3--:R-:W-:-:S04]  /*0320*/  FMNMX3 R7, R7, R10, R9, !PT ;  /* 0x0000000a07077276 */ /* 0x008fc80007800009 */
[----:B----4-:R-:W-:-:S04]  /*0330*/  FMNMX3 R7, R7, R12, R11, !PT ;  /* 0x0000000c07077276 */ /* 0x010fc8000780000b */
[----:B-----5:R-:W-:-:S04]  /*0340*/  FMNMX3 R7, R7, R14, R13, !PT ;  /* 0x0000000e07077276 */ /* 0x020fc8000780000d */
[----:B------:R-:W-:-:S04]  /*0350*/  FMNMX3 R7, R7, R16, R15, !PT ;  /* 0x0000001007077276 */ /* 0x000fc8000780000f */
[----:B------:R-:W-:-:S04]  /*0360*/  FMNMX3 R7, R7, R18, R17, !PT ;  /* 0x0000001207077276 */ /* 0x000fc80007800011 */
[----:B------:R-:W-:-:S04]  /*0370*/  FMNMX3 R7, R7, R20, R19, !PT ;  /* 0x0000001407077276 */ /* 0x000fc80007800013 */
[----:B------:R-:W-:Y:S01]  /*0380*/  FMNMX3 R0, R7, R22, R21, !PT ;  /* 0x0000001607007276 */ /* 0x000fe20007800015 */
[----:B------:R-:W-:Y:S06]  /*0390*/  BRA.U UP1, `(.L_x_30) ;  /* 0xfffffffd01847547 */ /* 0x000fec000b83ffff */
.L_x_29:
[----:B------:R-:W-:Y:S05]  /*03a0*/  BRA.U !UP0, `(.L_x_28) ;  /* 0x0000000108bc7547 */ /* 0x000fea000b800000 */
[----:B------:R-:W0:Y:S01]  /*03b0*/  LDCU UR5, c[0x0][0x394] ;  /* 0x00007280ff0577ac */ /* 0x000e220008000800 */
[----:B------:R-:W-:Y:S02]  /*03c0*/  UISETP.GE.U32.AND UP0, UPT, UR8, 0x8, UPT ;  /* 0x000000080800788c */ /* 0x000fe4000bf06070 */
[----:B0-----:R-:W-:-:S04]  /*03d0*/  ULOP3.LUT UR6, UR5, 0x7, URZ, 0xc0, !UPT ;  /* 0x0000000705067892 */ /* 0x001fc8000f8ec0ff */
[----:B------:R-:W-:-:S03]  /*03e0*/  UISETP.NE.AND UP1, UPT, UR6, URZ, UPT ;  /* 0x000000ff0600728c */ /* 0x000fc6000bf25270 */
[----:B------:R-:W-:Y:S08]  /*03f0*/  BRA.U !UP0, `(.L_x_31) ;  /* 0x0000000108407547 */ /* 0x000ff0000b800000 */
[----:B------:R-:W0:Y:S01]  /*0400*/  LDC.64 R4, c[0x0][0x380] ;  /* 0x0000e000ff047b82 */ /* 0x000e220000000a00 */
[----:B------:R-:W-:-:S05]  /*0410*/  IADD3 R7, PT, PT, R3, UR4, RZ ;  /* 0x0000000403077c10 */ /* 0x000fca000fffe0ff */
[----:B0-----:R-:W-:-:S05]  /*0420*/  IMAD.WIDE R4, R7, 0x4, R4 ;  /* 0x0000000407047825 */ /* 0x001fca00078e0204 */
[----:B------:R-:W2:Y:S04]  /*0430*/  LDG.E R7, desc[UR12][R4.64] ;  /* 0x0000000c04077981 */ /* 0x000ea8000c1e1900 */
[----:B------:R-:W2:Y:S04]  /*0440*/  LDG.E R6, desc[UR12][R4.64+0x4] ;  /* 0x0000040c04067981 */ /* 0x000ea8000c1e1900 */
[----:B------:R-:W3:Y:S04]  /*0450*/  LDG.E R9, desc[UR12][R4.64+0x8] ;  /* 0x0000080c04097981 */ /* 0x000ee8000c1e1900 */
[----:B------:R-:W3:Y:S04]  /*0460*/  LDG.E R8, desc[UR12][R4.64+0xc] ;  /* 0x00000c0c04087981 */ /* 0x000ee8000c1e1900 */
[----:B------:R-:W4:Y:S04]  /*0470*/  LDG.E R11, desc[UR12][R4.64+0x10] ;  /* 0x0000100c040b7981 */ /* 0x000f28000c1e1900 */
[----:B------:R-:W4:Y:S04]  /*0480*/  LDG.E R10, desc[UR12][R4.64+0x14] ;  /* 0x0000140c040a7981 */ /* 0x000f28000c1e1900 */
[----:B------:R-:W5:Y:S04]  /*0490*/  LDG.E R13, desc[UR12][R4.64+0x18] ;  /* 0x0000180c040d7981 */ /* 0x000f68000c1e1900 */
[----:B------:R-:W5:Y:S01]  /*04a0*/  LDG.E R12, desc[UR12][R4.64+0x1c] ;  /* 0x00001c0c040c7981 */ /* 0x000f62000c1e1900 */
[----:B------:R-:W-:Y:S01]  /*04b0*/  UIADD3 UR4, UPT, UPT, UR4, 0x8, URZ ;  /* 0x0000000804047890 */ /* 0x000fe2000fffe0ff */
[----:B--2---:R-:W-:-:S04]  /*04c0*/  FMNMX3 R6, R0, R7, R6, !PT ;  /* 0x0000000700067276 */ /* 0x004fc80007800006 */
[----:B---3--:R-:W-:-:S04]  /*04d0*/  FMNMX3 R6, R6, R9, R8, !PT ;  /* 0x0000000906067276 */ /* 0x008fc80007800008 */
[----:B----4-:R-:W-:-:S04]  /*04e0*/  FMNMX3 R6, R6, R11, R10, !PT ;  /* 0x0000000b06067276 */ /* 0x010fc8000780000a */
[----:B-----5:R-:W-:-:S07]  /*04f0*/  FMNMX3 R0, R6, R13, R12, !PT ;  /* 0x0000000d06007276 */ /* 0x020fce000780000c */
.L_x_31:
[----:B------:R-:W-:Y:S05]  /*0500*/  BRA.U !UP1, `(.L_x_28) ;  /* 0x0000000109647547 */ /* 0x000fea000b800000 */
[----:B------:R-:W-:Y:S02]  /*0510*/  UISETP.GE.U32.AND UP0, UPT, UR6, 0x4, UPT ;  /* 0x000000040600788c */ /* 0x000fe4000bf06070 */
[----:B------:R-:W-:-:S04]  /*0520*/  ULOP3.LUT UR5, UR5, 0x3, URZ, 0xc0, !UPT ;  /* 0x0000000305057892 */ /* 0x000fc8000f8ec0ff */
        /* <DEDUP_REMOVED lines=8> */
[----:B------:R-:W3:Y:S01]  /*05b0*/  LDG.E R8, desc[UR12][R4.64+0xc] ;  /* 0x00000c0c04087981 */ /* 0x000ee2000c1e1900 */
[----:B------:R-:W-:Y:S01]  /*05c0*/  UIADD3 UR4, UPT, UPT, UR4, 0x4, URZ ;  /* 0x0000000404047890 */ /* 0x000fe2000fffe0ff */
[----:B--2---:R-:W-:-:S04]  /*05d0*/  FMNMX3 R0, R0, R7, R6, !PT ;  /* 0x0000000700007276 */ /* 0x004fc80007800006 */
[----:B---3--:R-:W-:-:S07]  /*05e0*/  FMNMX3 R0, R0, R9, R8, !PT ;  /* 0x0000000900007276 */ /* 0x008fce0007800008 */
.L_x_32:
[----:B------:R-:W-:Y:S05]  /*05f0*/  BRA.U !UP1, `(.L_x_28) ;  /* 0x0000000109287547 */ /* 0x000fea000b800000 */
[----:B------:R-:W0:Y:S01]  /*0600*/  LDC.64 R6, c[0x0][0x380] ;  /* 0x0000e000ff067b82 */ /* 0x000e220000000a00 */
[----:B------:R-:W-:Y:S01]  /*0610*/  IADD3 R3, PT, PT, R3, UR4, RZ ;  /* 0x0000000403037c10 */ /* 0x000fe2000fffe0ff */
[----:B------:R-:W-:-:S12]  /*0620*/  UIADD3 UR5, UPT, UPT, -UR5, URZ, URZ ;  /* 0x000000ff05057290 */ /* 0x000fd8000fffe1ff */
.L_x_33:
[----:B0-----:R-:W-:-:S06]  /*0630*/  IMAD.WIDE R4, R3, 0x4, R6 ;  /* 0x0000000403047825 */ /* 0x001fcc00078e0206 */
[----:B------:R-:W2:Y:S01]  /*0640*/  LDG.E R5, desc[UR12][R4.64] ;  /* 0x0000000c04057981 */ /* 0x000ea2000c1e1900 */
[----:B------:R-:W-:Y:S01]  /*0650*/  UIADD3 UR5, UPT, UPT, UR5, 0x1, URZ ;  /* 0x0000000105057890 */ /* 0x000fe2000fffe0ff */
[----:B------:R-:W-:-:S03]  /*0660*/  IADD3 R3, PT, PT, R3, 0x1, RZ ;  /* 0x0000000103037810 */ /* 0x000fc60007ffe0ff */
[----:B------:R-:W-:Y:S01]  /*0670*/  UISETP.NE.AND UP0, UPT, UR5, URZ, UPT ;  /* 0x000000ff0500728c */ /* 0x000fe2000bf05270 */
[----:B--2---:R-:W-:-:S08]  /*0680*/  FMNMX R0, R5, R0, !PT ;  /* 0x0000000005007209 */ /* 0x004fd00007800000 */
[----:B------:R-:W-:Y:S05]  /*0690*/  BRA.U UP0, `(.L_x_33) ;  /* 0xfffffffd00e47547 */ /* 0x000fea000b83ffff */
.L_x_28:
[----:B------:R-:W0:Y:S01]  /*06a0*/  LDCU UR5, c[0x0][0x394] ;  /* 0x00007280ff0577ac */ /* 0x000e220008000800 */
[----:B------:R-:W-:Y:S01]  /*06b0*/  HFMA2 R3, -RZ, RZ, 0, 0 ;  /* 0x00000000ff037431 */ /* 0x000fe200000001ff */
[----:B0-----:R-:W-:-:S09]  /*06c0*/  UISETP.GE.AND UP0, UPT, UR5, 0x1, UPT ;  /* 0x000000010500788c */ /* 0x001fd2000bf06270 */
[----:B------:R-:W-:Y:S05]  /*06d0*/  BRA.U !UP0, `(.L_x_34) ;  /* 0x0000000d08cc7547 */ /* 0x000fea000b800000 */
[----:B------:R-:W-:Y:S02]  /*06e0*/  UISETP.GE.U32.AND UP1, UPT, UR5, 0x8, UPT ;  /* 0x000000080500788c */ /* 0x000fe4000bf26070 */
[----:B------:R-:W-:Y:S01]  /*06f0*/  IMAD R8, R2, UR5, RZ ;  /* 0x0000000502087c24 */ /* 0x000fe2000f8e02ff */
[----:B------:R-:W-:Y:S01]  /*0700*/  ULOP3.LUT UR14, UR5, 0x7, URZ, 0xc0, !UPT ;  /* 0x00000007050e7892 */ /* 0x000fe2000f8ec0ff */
[----:B------:R-:W-:Y:S01]  /*0710*/  MOV R3, RZ ;  /* 0x000000ff00037202 */ /* 0x000fe20000000f00 */
[----:B------:R-:W-:Y:S02]  /*0720*/  UMOV UR4, URZ ;  /* 0x000000ff00047c82 */ /* 0x000fe40008000000 */
[----:B------:R-:W-:Y:S02]  /*0730*/  UISETP.NE.AND UP0, UPT, UR14, URZ, UPT ;  /* 0x000000ff0e00728c */ /* 0x000fe4000bf05270 */
[----:B------:R-:W-:Y:S09]  /*0740*/  BRA.U !UP1, `(.L_x_35) ;  /* 0x0000000509d47547 */ /* 0x000ff2000b800000 */
[----:B------:R-:W0:Y:S01]  /*0750*/  LDCU.128 UR8, c[0x0][0x380] ;  /* 0x00007000ff0877ac */ /* 0x000e220008000c00 */
[----:B------:R-:W-:Y:S02]  /*0760*/  MOV R3, RZ ;  /* 0x000000ff00037202 */ /* 0x000fe40000000f00 */
[----:B------:R-:W-:Y:S01]  /*0770*/  MOV R9, R8 ;  /* 0x0000000800097202 */ /* 0x000fe20000000f00 */
[----:B------:R-:W-:Y:S02]  /*0780*/  ULOP3.LUT UR4, UR5, 0x7ffffff8, URZ, 0xc0, !UPT ;  /* 0x7ffffff805047892 */ /* 0x000fe4000f8ec0ff */
[----:B0-----:R-:W-:Y:S02]  /*0790*/  UIADD3 UR7, UP1, UPT, UR8, 0x10, URZ ;  /* 0x0000001008077890 */ /* 0x001fe4000ff3e0ff */
[----:B------:R-:W-:Y:S02]  /*07a0*/  UIADD3 UR5, UP2, UPT, UR10, 0x10, URZ ;  /* 0x000000100a057890 */ /* 0x000fe4000ff5e0ff */
[----:B------:R-:W-:-:S02]  /*07b0*/  UIADD3 UR10, UPT, UPT, -UR4, URZ, URZ ;  /* 0x000000ff040a7290 */ /* 0x000fc4000fffe1ff */
[----:B------:R-:W-:Y:S02]  /*07c0*/  UIADD3.X UR8, UPT, UPT, URZ, UR9, URZ, UP1, !UPT ;  /* 0x00000009ff087290 */ /* 0x000fe40008ffe4ff */
[----:B------:R-:W-:-:S12]  /*07d0*/  UIADD3.X UR6, UPT, UPT, URZ, UR11, URZ, UP2, !UPT ;  /* 0x0000000bff067290 */ /* 0x000fd800097fe4ff */
.L_x_36:
[----:B------:R-:W-:Y:S02]  /*07e0*/  MOV R4, UR7 ;  /* 0x0000000700047c02 */ /* 0x000fe40008000f00 */
[----:B------:R-:W-:-:S03]  /*07f0*/  MOV R5, UR8 ;  /* 0x0000000800057c02 */ /* 0x000fc60008000f00 */
[----:B------:R-:W-:-:S05]  /*0800*/  IMAD.WIDE R4, R9, 0x4, R4 ;  /* 0x0000000409047825 */ /* 0x000fca00078e0204 */
[----:B-1----:R-:W2:Y:S01]  /*0810*/  LDG.E R7, desc[UR12][R4.64+-0x10] ;  /* 0xfffff00c04077981 */ /* 0x002ea2000c1e1900 */
[----:B------:R-:W-:Y:S01]  /*0820*/  HFMA2 R10, -RZ, RZ, 0.96630859375, -0.0022525787353515625 ;  /* 0x3bbb989dff0a7431 */ /* 0x000fe200000001ff */
[----:B------:R-:W-:Y:S01]  /*0830*/  MOV R11, 0x437c0000 ;  /* 0x437c0000000b7802 */ /* 0x000fe20000000f00 */
[----:B--2---:R-:W-:-:S04]  /*0840*/  FADD R7, R7, -R0 ;  /* 0x8000000007077221 */ /* 0x004fc80000000000 */
[----:B------:R-:W-:-:S04]  /*0850*/  FFMA.SAT R6, R7, R10, 0.5 ;  /* 0x3f00000007067423 */ /* 0x000fc8000000200a */
[----:B------:R-:W-:-:S04]  /*0860*/  FFMA.RM R12, R6, R11, 12582913 ;  /* 0x4b400001060c7423 */ /* 0x000fc8000000400b */
[C---:B------:R-:W-:Y:S01]  /*0870*/  FADD R6, R12.reuse, -12583039 ;  /* 0xcb40007f0c067421 */ /* 0x040fe20000000000 */
[----:B------:R-:W-:-:S03]  /*0880*/  SHF.L.U32 R12, R12, 0x17, RZ ;  /* 0x000000170c0c7819 */ /* 0x000fc600000006ff */
[----:B------:R-:W-:-:S04]  /*0890*/  FFMA R6, R7, 1.4426950216293334961, -R6 ;  /* 0x3fb8aa3b07067823 */ /* 0x000fc80000000806 */
[----:B------:R-:W-:Y:S01]  /*08a0*/  FFMA R13, R7, 1.925963033500011079e-08, R6 ;  /* 0x32a57060070d7823 */ /* 0x000fe20000000006 */
[----:B------:R-:W-:Y:S02]  /*08b0*/  MOV R6, UR5 ;  /* 0x0000000500067c02 */ /* 0x000fe40008000f00 */
[----:B------:R-:W-:-:S03]  /*08c0*/  MOV R7, UR6 ;  /* 0x0000000600077c02 */ /* 0x000fc60008000f00 */
[----:B------:R-:W0:Y:S01]  /*08d0*/  MUFU.EX2 R13, R13 ;  /* 0x0000000d000d7308 */ /* 0x000e220000000800 */
[----:B------:R-:W-:-:S04]  /*08e0*/  IMAD.WIDE R6, R9, 0x4, R6 ;  /* 0x0000000409067825 */ /* 0x000fc800078e0206 */
[----:B0-----:R-:W-:-:S05]  /*08f0*/  FMUL R12, R12, R13 ;  /* 0x0000000d0c0c7220 */ /* 0x001fca0000400000 */
[----:B------:R0:W-:Y:S04]  /*0900*/  STG.E desc[UR12][R6.64+-0x10], R12 ;  /* 0xfffff00c06007986 */ /* 0x0001e8000c10190c */
[----:B------:R-:W2:Y:S02]  /*0910*/  LDG.E R15, desc[UR12][R4.64+-0xc] ;  /* 0xfffff40c040f7981 */ /* 0x000ea4000c1e1900 */
[----:B--2---:R-:W-:-:S04]  /*0920*/  FADD R15, R15, -R0 ;  /* 0x800000000f0f7221 */ /* 0x004fc80000000000 */
[----:B------:R-:W-:-:S04]  /*0930*/  FFMA.SAT R14, R15, R10, 0.5 ;  /* 0x3f0000000f0e7423 */ /* 0x000fc8000000200a */
[----:B------:R-:W-:-:S04]  /*0940*/  FFMA.RM R14, R14, R11, 12582913 ;  /* 0x4b4000010e0e7423 */ /* 0x000fc8000000400b */
[C---:B------:R-:W-:Y:S01]  /*0950*/  FADD R16, R14.reuse, -12583039 ;  /* 0xcb40007f0e107421 */ /* 0x040fe20000000000 */
[----:B------:R-:W-:-:S03]  /*0960*/  SHF.L.U32 R13, R14, 0x17, RZ ;  /* 0x000000170e0d7819 */ /* 0x000fc600000006ff */
[----:B------:R-:W-:-:S04]  /*0970*/  FFMA R16, R15, 1.4426950216293334961, -R16 ;  /* 0x3fb8aa3b0f107823 */ /* 0x000fc80000000810 */
[----:B------:R-:W-:-:S06]  /*0980*/  FFMA R16, R15, 1.925963033500011079e-08, R16 ;  /* 0x32a570600f107823 */ /* 0x000fcc0000000010 */
[----:B------:R-:W1:Y:S02]  /*0990*/  MUFU.EX2 R16, R16 ;  /* 0x0000001000107308 */ /* 0x000e640000000800 */
[----:B-1----:R-:W-:-:S05]  /*09a0*/  FMUL R13, R13, R16 ;  /* 0x000000100d0d7220 */ /* 0x002fca0000400000 */
[----:B------:R1:W-:Y:S04]  /*09b0*/  STG.E desc[UR12][R6.64+-0xc], R13 ;  /* 0xfffff40d06007986 */ /* 0x0003e8000c10190c */
[----:B------:R-:W2:Y:S02]  /*09c0*/  LDG.E R15, desc[UR12][R4.64+-0x8] ;  /* 0xfffff80c040f7981 */ /* 0x000ea4000c1e1900 */
[----:B--2---:R-:W-:-:S04]  /*09d0*/  FADD R15, R15, -R0 ;  /* 0x800000000f0f7221 */ /* 0x004fc80000000000 */
[----:B------:R-:W-:-:S04]  /*09e0*/  FFMA.SAT R14, R15, R10, 0.5 ;  /* 0x3f0000000f0e7423 */ /* 0x000fc8000000200a */
[----:B------:R-:W-:-:S04]  /*09f0*/  FFMA.RM R14, R14, R11, 12582913 ;  /* 0x4b4000010e0e7423 */ /* 0x000fc8000000400b */
[----:B------:R-:W-:-:S04]  /*0a00*/  FADD R18, R14, -12583039 ;  /* 0xcb40007f0e127421 */ /* 0x000fc80000000000 */
[----:B------:R-:W-:-:S04]  /*0a10*/  FFMA R18, R15, 1.4426950216293334961, -R18 ;  /* 0x3fb8aa3b0f127823 */ /* 0x000fc80000000812 */
[----:B------:R-:W-:Y:S01]  /*0a20*/  FFMA R18, R15, 1.925963033500011079e-08, R18 ;  /* 0x32a570600f127823 */ /* 0x000fe20000000012 */
[----:B------:R-:W-:-:S05]  /*0a30*/  SHF.L.U32 R15, R14, 0x17, RZ ;  /* 0x000000170e0f7819 */ /* 0x000fca00000006ff */
[----:B------:R-:W2:Y:S02]  /*0a40*/  MUFU.EX2 R18, R18 ;  /* 0x0000001200127308 */ /* 0x000ea40000000800 */
[----:B--2---:R-:W-:-:S05]  /*0a50*/  FMUL R15, R15, R18 ;  /* 0x000000120f0f7220 */ /* 0x004fca0000400000 */
        /* <DEDUP_REMOVED lines=45> */
[----:B------:R-:W2:Y:S01]  /*0d30*/  LDG.E R5, desc[UR12][R4.64+0xc] ;  /* 0x00000c0c04057981 */ /* 0x000ea2000c1e1900 */
[----:B0-----:R-:W-:Y:S01]  /*0d40*/  FADD R12, R12, R3 ;  /* 0x000000030c0c7221 */ /* 0x001fe20000000000 */
[----:B------:R-:W-:Y:S01]  /*0d50*/  UIADD3 UR10, UPT, UPT, UR10, 0x8, URZ ;  /* 0x000000080a0a7890 */ /* 0x000fe2000fffe0ff */
[----:B------:R-:W-:Y:S02]  /*0d60*/  IADD3 R9, PT, PT, R9, 0x8, RZ ;  /* 0x0000000809097810 */ /* 0x000fe40007ffe0ff */
[----:B------:R-:W-:Y:S01]  /*0d70*/  FADD R12, R12, R13 ;  /* 0x0000000d0c0c7221 */ /* 0x000fe20000000000 */
[----:B------:R-:W-:-:S03]  /*0d80*/  UISETP.NE.AND UP1, UPT, UR10, URZ, UPT ;  /* 0x000000ff0a00728c */ /* 0x000fc6000bf25270 */
[----:B------:R-:W-:-:S04]  /*0d90*/  FADD R12, R12, R15 ;  /* 0x0000000f0c0c7221 */ /* 0x000fc80000000000 */
[----:B------:R-:W-:-:S04]  /*0da0*/  FADD R12, R12, R17 ;  /* 0x000000110c0c7221 */ /* 0x000fc80000000000 */
[----:B------:R-:W-:-:S04]  /*0db0*/  FADD R12, R12, R19 ;  /* 0x000000130c0c7221 */ /* 0x000fc80000000000 */
[----:B------:R-:W-:-:S04]  /*0dc0*/  FADD R12, R12, R21 ;  /* 0x000000150c0c7221 */ /* 0x000fc80000000000 */
[----:B------:R-:W-:Y:S01]  /*0dd0*/  FADD R12, R12, R23 ;  /* 0x000000170c0c7221 */ /* 0x000fe20000000000 */
[----:B--2---:R-:W-:-:S04]  /*0de0*/  FADD R25, R5, -R0 ;  /* 0x8000000005197221 */ /* 0x004fc80000000000 */
[----:B------:R-:W-:-:S04]  /*0df0*/  FFMA.SAT R10, R25, R10, 0.5 ;  /* 0x3f000000190a7423 */ /* 0x000fc8000000200a */
[----:B------:R-:W-:-:S04]  /*0e00*/  FFMA.RM R10, R10, R11, 12582913 ;  /* 0x4b4000010a0a7423 */ /* 0x000fc8000000400b */
[C---:B------:R-:W-:Y:S01]  /*0e10*/  FADD R14, R10.reuse, -12583039 ;  /* 0xcb40007f0a0e7421 */ /* 0x040fe20000000000 */
[----:B------:R-:W-:-:S03]  /*0e20*/  SHF.L.U32 R10, R10, 0x17, RZ ;  /* 0x000000170a0a7819 */ /* 0x000fc600000006ff */
[----:B------:R-:W-:-:S04]  /*0e30*/  FFMA R14, R25, 1.4426950216293334961, -R14 ;  /* 0x3fb8aa3b190e7823 */ /* 0x000fc8000000080e */
[----:B------:R-:W-:-:S04]  /*0e40*/  FFMA R14, R25, 1.925963033500011079e-08, R14 ;  /* 0x32a57060190e7823 */ /* 0x000fc8000000000e */
[----:B------:R-:W0:Y:S02]  /*0e50*/  MUFU.EX2 R11, R14 ;  /* 0x0000000e000b7308 */ /* 0x000e240000000800 */
[----:B0-----:R-:W-:-:S04]  /*0e60*/  FMUL R11, R10, R11 ;  /* 0x0000000b0a0b7220 */ /* 0x001fc80000400000 */
[----:B------:R-:W-:Y:S01]  /*0e70*/  FADD R3, R12, R11 ;  /* 0x0000000b0c037221 */ /* 0x000fe20000000000 */
[----:B------:R1:W-:Y:S01]  /*0e80*/  STG.E desc[UR12][R6.64+0xc], R11 ;  /* 0x00000c0b06007986 */ /* 0x0003e2000c10190c */
[----:B------:R-:W-:Y:S05]  /*0e90*/  BRA.U UP1, `(.L_x_36) ;  /* 0xfffffff901507547 */ /* 0x000fea000b83ffff */
.L_x_35:
[----:B------:R-:W-:Y:S05]  /*0ea0*/  BRA.U !UP0, `(.L_x_34) ;  /* 0x0000000508d87547 */ /* 0x000fea000b800000 */
[----:B------:R-:W0:Y:S01]  /*0eb0*/  LDCU UR5, c[0x0][0x394] ;  /* 0x00007280ff0577ac */ /* 0x000e220008000800 */
[----:B------:R-:W-:Y:S02]  /*0ec0*/  UISETP.GE.U32.AND UP0, UPT, UR14, 0x4, UPT ;  /* 0x000000040e00788c */ /* 0x000fe4000bf06070 */
[----:B0-----:R-:W-:-:S04]  /*0ed0*/  ULOP3.LUT UR6, UR5, 0x3, URZ, 0xc0, !UPT ;  /* 0x0000000305067892 */ /* 0x001fc8000f8ec0ff */
[----:B------:R-:W-:-:S03]  /*0ee0*/  UISETP.NE.AND UP1, UPT, UR6, URZ, UPT ;  /* 0x000000ff0600728c */ /* 0x000fc6000bf25270 */
[----:B------:R-:W-:Y:S08]  /*0ef0*/  BRA.U !UP0, `(.L_x_37) ;  /* 0x0000000108e07547 */ /* 0x000ff0000b800000 */
[----:B------:R-:W0:Y:S01]  /*0f00*/  LDC.64 R4, c[0x0][0x380] ;  /* 0x0000e000ff047b82 */ /* 0x000e220000000a00 */
[----:B-1----:R-:W-:-:S05]  /*0f10*/  IADD3 R11, PT, PT, R8, UR4, RZ ;  /* 0x00000004080b7c10 */ /* 0x002fca000fffe0ff */
[----:B0-----:R-:W-:-:S05]  /*0f20*/  IMAD.WIDE R4, R11, 0x4, R4 ;  /* 0x000000040b047825 */ /* 0x001fca00078e0204 */
[----:B------:R-:W2:Y:S01]  /*0f30*/  LDG.E R7, desc[UR12][R4.64] ;  /* 0x0000000c04077981 */ /* 0x000ea2000c1e1900 */
[----:B------:R-:W-:Y:S01]  /*0f40*/  HFMA2 R9, -RZ, RZ, 0.96630859375, -0.0022525787353515625 ;  /* 0x3bbb989dff097431 */ /* 0x000fe200000001ff */
[----:B------:R-:W-:Y:S01]  /*0f50*/  MOV R10, 0x437c0000 ;  /* 0x437c0000000a7802 */ /* 0x000fe20000000f00 */
[----:B--2---:R-:W-:-:S04]  /*0f60*/  FADD R12, R7, -R0 ;  /* 0x80000000070c7221 */ /* 0x004fc80000000000 */
[----:B------:R-:W-:-:S04]  /*0f70*/  FFMA.SAT R7, R12, R9, 0.5 ;  /* 0x3f0000000c077423 */ /* 0x000fc80000002009 */
[----:B------:R-:W-:Y:S02]  /*0f80*/  FFMA.RM R13, R7, R10, 12582913 ;  /* 0x4b400001070d7423 */ /* 0x000fe4000000400a */
[----:B------:R-:W0:Y:S02]  /*0f90*/  LDC.64 R6, c[0x0][0x388] ;  /* 0x0000e200ff067b82 */ /* 0x000e240000000a00 */
[C---:B------:R-:W-:Y:S01]  /*0fa0*/  FADD R15, R13.reuse, -12583039 ;  /* 0xcb40007f0d0f7421 */ /* 0x040fe20000000000 */
[----:B------:R-:W-:-:S03]  /*0fb0*/  SHF.L.U32 R13, R13, 0x17, RZ ;  /* 0x000000170d0d7819 */ /* 0x000fc600000006ff */
[----:B------:R-:W-:-:S04]  /*0fc0*/  FFMA R15, R12, 1.4426950216293334961, -R15 ;  /* 0x3fb8aa3b0c0f7823 */ /* 0x000fc8000000080f */
[----:B------:R-:W-:-:S04]  /*0fd0*/  FFMA R15, R12, 1.925963033500011079e-08, R15 ;  /* 0x32a570600c0f7823 */ /* 0x000fc8000000000f */
[----:B------:R-:W1:Y:S01]  /*0fe0*/  MUFU.EX2 R12, R15 ;  /* 0x0000000f000c7308 */ /* 0x000e620000000800 */
[----:B0-----:R-:W-:-:S04]  /*0ff0*/  IMAD.WIDE R6, R11, 0x4, R6 ;  /* 0x000000040b067825 */ /* 0x001fc800078e0206 */
[----:B-1----:R-:W-:-:S05]  /*1000*/  FMUL R11, R13, R12 ;  /* 0x0000000c0d0b7220 */ /* 0x002fca0000400000 */
        /* <DEDUP_REMOVED lines=8> */
[----:B------:R-:W-:-:S04]  /*1090*/  FFMA R17, R12, 1.925963033500011079e-08, R17 ;  /* 0x32a570600c117823 */ /* 0x000fc80000000011 */
[----:B------:R-:W1:Y:S02]  /*10a0*/  MUFU.EX2 R12, R17 ;  /* 0x00000011000c7308 */ /* 0x000e640000000800 */
        /* <DEDUP_REMOVED lines=13> */
[----:B------:R1:W2:Y:S01]  /*1180*/  LDG.E R5, desc[UR12][R4.64+0xc] ;  /* 0x00000c0c04057981 */ /* 0x0002a2000c1e1900 */
[----:B------:R-:W-:Y:S01]  /*1190*/  UIADD3 UR4, UPT, UPT, UR4, 0x4, URZ ;  /* 0x0000000404047890 */ /* 0x000fe2000fffe0ff */
[----:B-1----:R-:W-:-:S04]  /*11a0*/  FADD R4, R3, R11 ;  /* 0x0000000b03047221 */ /* 0x002fc80000000000 */
        /* <DEDUP_REMOVED lines=10> */
[----:B-1----:R-:W-:-:S04]  /*1250*/  FMUL R9, R9, R10 ;  /* 0x0000000a09097220 */ /* 0x002fc80000400000 */
[----:B------:R-:W-:Y:S01]  /*1260*/  FADD R3, R4, R9 ;  /* 0x0000000904037221 */ /* 0x000fe20000000000 */
[----:B------:R0:W-:Y:S06]  /*1270*/  STG.E desc[UR12][R6.64+0xc], R9 ;  /* 0x00000c0906007986 */ /* 0x0001ec000c10190c */
.L_x_37:
[----:B------:R-:W-:Y:S05]  /*1280*/  BRA.U !UP1, `(.L_x_34) ;  /* 0x0000000109e07547 */ /* 0x000fea000b800000 */
[----:B------:R-:W-:Y:S02]  /*1290*/  UISETP.NE.AND UP0, UPT, UR6, 0x1, UPT ;  /* 0x000000010600788c */ /* 0x000fe4000bf05270 */
[----:B------:R-:W-:-:S04]  /*12a0*/  ULOP3.LUT UR5, UR5, 0x1, URZ, 0xc0, !UPT ;  /* 0x0000000105057892 */ /* 0x000fc8000f8ec0ff */
[----:B------:R-:W-:-:S03]  /*12b0*/  UISETP.NE.U32.AND UP1, UPT, UR5, 0x1, UPT ;  /* 0x000000010500788c */ /* 0x000fc6000bf25070 */
[----:B------:R-:W-:Y:S08]  /*12c0*/  BRA.U !UP0, `(.L_x_38) ;  /* 0x0000000108807547 */ /* 0x000ff0000b800000 */
[----:B------:R-:W2:Y:S01]  /*12d0*/  LDC.64 R4, c[0x0][0x380] ;  /* 0x0000e000ff047b82 */ /* 0x000ea20000000a00 */
[----:B01----:R-:W-:-:S05]  /*12e0*/  IADD3 R11, PT, PT, R8, UR4, RZ ;  /* 0x00000004080b7c10 */ /* 0x003fca000fffe0ff */
[----:B--2---:R-:W-:-:S05]  /*12f0*/  IMAD.WIDE R4, R11, 0x4, R4 ;  /* 0x000000040b047825 */ /* 0x004fca00078e0204 */
        /* <DEDUP_REMOVED lines=15> */
[----:B------:R-:W3:Y:S01]  /*13f0*/  LDG.E R5, desc[UR12][R4.64+0x4] ;  /* 0x0000040c04057981 */ /* 0x000ee2000c1e1900 */
[----:B------:R-:W-:Y:S01]  /*1400*/  FADD R3, R3, R9 ;  /* 0x0000000903037221 */ /* 0x000fe20000000000 */
[----:B------:R-:W-:Y:S01]  /*1410*/  UIADD3 UR4, UPT, UPT, UR4, 0x2, URZ ;  /* 0x0000000204047890 */ /* 0x000fe2000fffe0ff */
[----:B---3--:R-:W-:-:S04]  /*1420*/  FADD R10, R5, -R0 ;  /* 0x80000000050a7221 */ /* 0x008fc80000000000 */
        /* <DEDUP_REMOVED lines=9> */
[----:B------:R2:W-:Y:S06]  /*14c0*/  STG.E desc[UR12][R6.64+0x4], R10 ;  /* 0x0000040a06007986 */ /* 0x0005ec000c10190c */
.L_x_38:
[----:B------:R-:W-:Y:S05]  /*14d0*/  BRA.U UP1, `(.L_x_34) ;  /* 0x00000001014c7547 */ /* 0x000fea000b800000 */
[----:B------:R-:W3:Y:S01]  /*14e0*/  LDC.64 R4, c[0x0][0x380] ;  /* 0x0000e000ff047b82 */ /* 0x000ee20000000a00 */
[----:B0-2---:R-:W-:-:S05]  /*14f0*/  IADD3 R9, PT, PT, R8, UR4, RZ ;  /* 0x0000000408097c10 */ /* 0x005fca000fffe0ff */
[----:B---3--:R-:W-:-:S06]  /*1500*/  IMAD.WIDE R4, R9, 0x4, R4 ;  /* 0x0000000409047825 */ /* 0x008fcc00078e0204 */
[----:B------:R-:W2:Y:S01]  /*1510*/  LDG.E R5, desc[UR12][R4.64] ;  /* 0x0000000c04057981 */ /* 0x000ea2000c1e1900 */
[----:B-1----:R-:W-:Y:S01]  /*1520*/  HFMA2 R7, -RZ, RZ, 0.96630859375, -0.0022525787353515625 ;  /* 0x3bbb989dff077431 */ /* 0x002fe200000001ff */
        /* <DEDUP_REMOVED lines=8> */
[----:B------:R-:W-:-:S06]  /*15b0*/  FFMA R11, R0, 1.925963033500011079e-08, R11 ;  /* 0x32a57060000b7823 */ /* 0x000fcc000000000b */
[----:B------:R-:W1:Y:S01]  /*15c0*/  MUFU.EX2 R11, R11 ;  /* 0x0000000b000b7308 */ /* 0x000e620000000800 */
[----:B0-----:R-:W-:-:S04]  /*15d0*/  IMAD.WIDE R4, R9, 0x4, R6 ;  /* 0x0000000409047825 */ /* 0x001fc800078e0206 */
[----:B-1----:R-:W-:-:S04]  /*15e0*/  FMUL R8, R8, R11 ;  /* 0x0000000b08087220 */ /* 0x002fc80000400000 */
[----:B------:R-:W-:Y:S01]  /*15f0*/  FADD R3, R3, R8 ;  /* 0x0000000803037221 */ /* 0x000fe20000000000 */
[----:B------:R3:W-:Y:S06]  /*1600*/  STG.E desc[UR12][R4.64], R8 ;  /* 0x0000000804007986 */ /* 0x0007ec000c10190c */
.L_x_34:
[----:B---3--:R-:W3:Y:S02]  /*1610*/  LDC R5, c[0x0][0x394] ;  /* 0x0000e500ff057b82 */ /* 0x008ee40000000800 */
[----:B---3--:R-:W-:-:S13]  /*1620*/  ISETP.GE.AND P0, PT, R5, 0x1, PT ;  /* 0x000000010500780c */ /* 0x008fda0003f06270 */
[----:B------:R-:W-:Y:S05]  /*1630*/  @!P0 EXIT ;  /* 0x000000000000894d */ /* 0x000fea0003800000 */
[C---:B------:R-:W-:Y:S01]  /*1640*/  ISETP.GE.U32.AND P0, PT, R5.reuse, 0x10, PT ;  /* 0x000000100500780c */ /* 0x040fe20003f06070 */
[----:B012---:R-:W-:Y:S02]  /*1650*/  HFMA2 R7, -RZ, RZ, 0, 0 ;  /* 0x00000000ff077431 */ /* 0x007fe400000001ff */
[----:B------:R-:W-:Y:S01]  /*1660*/  IMAD R2, R2, R5, RZ ;  /* 0x0000000502027224 */ /* 0x000fe200078e02ff */
[----:B------:R-:W-:-:S09]  /*1670*/  LOP3.LUT R11, R5, 0xf, RZ, 0xc0, !PT ;  /* 0x0000000f050b7812 */ /* 0x000fd200078ec0ff */
[----:B------:R-:W-:Y:S05]  /*1680*/  @!P0 BRA `(.L_x_39) ;  /* 0x0000001000108947 */ /* 0x000fea0003800000 */
[----:B------:R-:W0:Y:S01]  /*1690*/  LDCU.64 UR4, c[0x0][0x388] ;  /* 0x00007100ff0477ac */ /* 0x000e220008000a00 */
[----:B------:R-:W-:Y:S02]  /*16a0*/  LOP3.LUT R7, R5, 0x7ffffff0, RZ, 0xc0, !PT ;  /* 0x7ffffff005077812 */ /* 0x000fe400078ec0ff */
[----:B------:R-:W-:Y:S02]  /*16b0*/  MOV R6, R2 ;  /* 0x0000000200067202 */ /* 0x000fe40000000f00 */
[----:B------:R-:W-:Y:S01]  /*16c0*/  IADD3 R8, PT, PT, -R7, RZ, RZ ;  /* 0x000000ff07087210 */ /* 0x000fe20007ffe1ff */
[----:B0-----:R-:W-:-:S04]  /*16d0*/  UIADD3 UR4, UP0, UPT, UR4, 0x20, URZ ;  /* 0x0000002004047890 */ /* 0x001fc8000ff1e0ff */
[----:B------:R-:W-:-:S12]  /*16e0*/  UIADD3.X UR5, UPT, UPT, URZ, UR5, URZ, UP0, !UPT ;  /* 0x00000005ff057290 */ /* 0x000fd800087fe4ff */
.L_x_72:
[----:B0-----:R-:W-:Y:S02]  /*16f0*/  MOV R4, UR4 ;  /* 0x0000000400047c02 */ /* 0x001fe40008000f00 */
[----:B------:R-:W-:-:S03]  /*1700*/  MOV R5, UR5 ;  /* 0x0000000500057c02 */ /* 0x000fc60008000f00 */
[----:B------:R-:W-:-:S05]  /*1710*/  IMAD.WIDE R4, R6, 0x4, R4 ;  /* 0x0000000406047825 */ /* 0x000fca00078e0204 */
[----:B------:R-:W2:Y:S01]  /*1720*/  LDG.E R0, desc[UR12][R4.64+-0x20] ;  /* 0xffffe00c04007981 */ /* 0x000ea2000c1e1900 */
[----:B------:R-:W0:Y:S01]  /*1730*/  MUFU.RCP R10, R3 ;  /* 0x00000003000a7308 */ /* 0x000e220000001000 */
[----:B------:R-:W-:Y:S01]  /*1740*/  IADD3 R8, PT, PT, R8, 0x10, RZ ;  /* 0x0000001008087810 */ /* 0x000fe20007ffe0ff */
[----:B------:R-:W-:Y:S03]  /*1750*/  BSSY.RECONVERGENT B2, `(.L_x_40) ;  /* 0x000000b000027945 */ /* 0x000fe60003800200 */
[----:B------:R-:W-:Y:S01]  /*1760*/  ISETP.NE.AND P2, PT, R8, RZ, PT ;  /* 0x000000ff0800720c */ /* 0x000fe20003f45270 */
[----:B0-----:R-:W-:-:S04]  /*1770*/  FFMA R9, R10, -R3, 1 ;  /* 0x3f8000000a097423 */ /* 0x001fc80000000803 */
[----:B------:R-:W-:Y:S01]  /*1780*/  FFMA R9, R10, R9, R10 ;  /* 0x000000090a097223 */ /* 0x000fe2000000000a */
[----:B--2---:R-:W0:Y:S03]  /*1790*/  FCHK P0, R0, R3 ;  /* 0x0000000300007302 */ /* 0x004e260000000000 */
[----:B------:R-:W-:-:S04]  /*17a0*/  FFMA R10, R0, R9, RZ ;  /* 0x00000009000a7223 */ /* 0x000fc800000000ff */
[----:B------:R-:W-:-:S04]  /*17b0*/  FFMA R12, R10, -R3, R0 ;  /* 0x800000030a0c7223 */ /* 0x000fc80000000000 */
[----:B------:R-:W-:Y:S01]  /*17c0*/  FFMA R9, R9, R12, R10 ;  /* 0x0000000c09097223 */ /* 0x000fe2000000000a */
[----:B0-----:R-:W-:Y:S06]  /*17d0*/  @!P0 BRA `(.L_x_41) ;  /* 0x0000000000088947 */ /* 0x001fec0003800000 */
[----:B------:R-:W-:-:S07]  /*17e0*/  MOV R12, 0x1800 ;  /* 0x00001800000c7802 */ /* 0x000fce0000000f00 */
[----:B------:R-:W-:Y:S05]  /*17f0*/  CALL.REL.NOINC `($__internal_1_$__cuda_sm3x_div_rn_noftz_f32_slowpath) ;  /* 0x0000001c00547944 */ /* 0x000fea0003c00000 */
.L_x_41:
[----:B------:R-:W-:Y:S05]  /*1800*/  BSYNC.RECONVERGENT B2 ;  /* 0x0000000000027941 */ /* 0x000fea0003800200 */
.L_x_40:
[----:B------:R-:W2:Y:S01]  /*1810*/  LDG.E R15, desc[UR12][R4.64+-0x1c] ;  /* 0xffffe40c040f7981 */ /* 0x000ea2000c1e1900 */
[----:B------:R-:W0:Y:S01]  /*1820*/  MUFU.RCP R0, R3 ;  /* 0x0000000300007308 */ /* 0x000e220000001000 */
[----:B------:R-:W-:Y:S02]  /*1830*/  BSSY.RECONVERGENT B2, `(.L_x_42) ;  /* 0x000000d000027945 */ /* 0x000fe40003800200 */
[----:B------:R1:W-:Y:S01]  /*1840*/  STG.E desc[UR12][R4.64+-0x20], R9 ;  /* 0xffffe00904007986 */ /* 0x0003e2000c10190c */
[----:B0-----:R-:W-:-:S04]  /*1850*/  FFMA R13, R0, -R3, 1 ;  /* 0x3f800000000d7423 */ /* 0x001fc80000000803 */
[----:B------:R-:W-:Y:S01]  /*1860*/  FFMA R0, R0, R13, R0 ;  /* 0x0000000d00007223 */ /* 0x000fe20000000000 */
[----:B--2---:R-:W0:Y:S03]  /*1870*/  FCHK P0, R15, R3 ;  /* 0x000000030f007302 */ /* 0x004e260000000000 */
[----:B------:R-:W-:-:S04]  /*1880*/  FFMA R10, R0, R15, RZ ;  /* 0x0000000f000a7223 */ /* 0x000fc800000000ff */
[----:B------:R-:W-:-:S04]  /*1890*/  FFMA R13, R10, -R3, R15 ;  /* 0x800000030a0d7223 */ /* 0x000fc8000000000f */
[----:B------:R-:W-:Y:S01]  /*18a0*/  FFMA R13, R0, R13, R10 ;  /* 0x0000000d000d7223 */ /* 0x000fe2000000000a */
[----:B01----:R-:W-:Y:S06]  /*18b0*/  @!P0 BRA `(.L_x_43) ;  /* 0x0000000000108947 */ /* 0x003fec0003800000 */
[----:B------:R-:W-:Y:S02]  /*18c0*/  MOV R0, R15 ;  /* 0x0000000f00007202 */ /* 0x000fe40000000f00 */
[----:B------:R-:W-:-:S07]  /*18d0*/  MOV R12, 0x18f0 ;  /* 0x000018f0000c7802 */ /* 0x000fce0000000f00 */
[----:B------:R-:W-:Y:S05]  /*18e0*/  CALL.REL.NOINC `($__internal_1_$__cuda_sm3x_div_rn_noftz_f32_slowpath) ;  /* 0x0000001c00187944 */ /* 0x000fea0003c00000 */
[----:B------:R-:W-:-:S07]  /*18f0*/  MOV R13, R9 ;  /* 0x00000009000d7202 */ /* 0x000fce0000000f00 */
.L_x_43:
[----:B------:R-:W-:Y:S05]  /*1900*/  BSYNC.RECONVERGENT B2 ;  /* 0x0000000000027941 */ /* 0x000fea0003800200 */
.L_x_42:
        /* <DEDUP_REMOVED lines=14> */
.L_x_45:
[----:B------:R-:W-:Y:S05]  /*19f0*/  BSYNC.RECONVERGENT B2 ;  /* 0x0000000000027941 */ /* 0x000fea0003800200 */
.L_x_44:
        /* <DEDUP_REMOVED lines=15> */
.L_x_47:
[----:B------:R-:W-:Y:S05]  /*1af0*/  BSYNC.RECONVERGENT B2 ;  /* 0x0000000000027941 */ /* 0x000fea0003800200 */
.L_x_46:
        /* <DEDUP_REMOVED lines=14> */
.L_x_49:
[----:B------:R-:W-:Y:S05]  /*1be0*/  BSYNC.RECONVERGENT B2 ;  /* 0x0000000000027941 */ /* 0x000fea0003800200 */
.L_x_48:
        /* <DEDUP_REMOVED lines=15> */
.L_x_51:
[----:B------:R-:W-:Y:S05]  /*1ce0*/  BSYNC.RECONVERGENT B2 ;  /* 0x0000000000027941 */ /* 0x000fea0003800200 */
.L_x_50:
        /* <DEDUP_REMOVED lines=14> */
.L_x_53:
[----:B------:R-:W-:Y:S05]  /*1dd0*/  BSYNC.RECONVERGENT B2 ;  /* 0x0000000000027941 */ /* 0x000fea0003800200 */
.L_x_52:
        /* <DEDUP_REMOVED lines=15> */
.L_x_55:
[----:B------:R-:W-:Y:S05]  /*1ed0*/  BSYNC.RECONVERGENT B2 ;  /* 0x0000000000027941 */ /* 0x000fea0003800200 */
.L_x_54:
        /* <DEDUP_REMOVED lines=14> */
.L_x_57:
[----:B------:R-:W-:Y:S05]  /*1fc0*/  BSYNC.RECONVERGENT B2 ;  /* 0x0000000000027941 */ /* 0x000fea0003800200 */
.L_x_56:
        /* <DEDUP_REMOVED lines=15> */
.L_x_59:
[----:B------:R-:W-:Y:S05]  /*20c0*/  BSYNC.RECONVERGENT B2 ;  /* 0x0000000000027941 */ /* 0x000fea0003800200 */
.L_x_58:
        /* <DEDUP_REMOVED lines=14> */
.L_x_61:
[----:B------:R-:W-:Y:S05]  /*21b0*/  BSYNC.RECONVERGENT B2 ;  /* 0x0000000000027941 */ /* 0x000fea0003800200 */
.L_x_60:
        /* <DEDUP_REMOVED lines=15> */
.L_x_63:
[----:B------:R-:W-:Y:S05]  /*22b0*/  BSYNC.RECONVERGENT B2 ;  /* 0x0000000000027941 */ /* 0x000fea0003800200 */
.L_x_62:
        /* <DEDUP_REMOVED lines=14> */
.L_x_65:
[----:B------:R-:W-:Y:S05]  /*23a0*/  BSYNC.RECONVERGENT B2 ;  /* 0x0000000000027941 */ /* 0x000fea0003800200 */
.L_x_64:
        /* <DEDUP_REMOVED lines=15> */
.L_x_67:
[----:B------:R-:W-:Y:S05]  /*24a0*/  BSYNC.RECONVERGENT B2 ;  /* 0x0000000000027941 */ /* 0x000fea0003800200 */
.L_x_66:
        /* <DEDUP_REMOVED lines=14> */
.L_x_69:
[----:B------:R-:W-:Y:S05]  /*2590*/  BSYNC.RECONVERGENT B2 ;  /* 0x0000000000027941 */ /* 0x000fea0003800200 */
.L_x_68:
        /* <DEDUP_REMOVED lines=15> */
.L_x_71:
[----:B------:R-:W-:Y:S05]  /*2690*/  BSYNC.RECONVERGENT B2 ;  /* 0x0000000000027941 */ /* 0x000fea0003800200 */
.L_x_70:
[----:B------:R0:W-:Y:S01]  /*26a0*/  STG.E desc[UR12][R4.64+0x1c], R13 ;  /* 0x00001c0d04007986 */ /* 0x0001e2000c10190c */
[----:B------:R-:W-:Y:S01]  /*26b0*/  IADD3 R6, PT, PT, R6, 0x10, RZ ;  /* 0x0000001006067810 */ /* 0x000fe20007ffe0ff */
[----:B------:R-:W-:Y:S06]  /*26c0*/  @P2 BRA `(.L_x_72) ;  /* 0xfffffff000082947 */ /* 0x000fec000383ffff */
.L_x_39:
[----:B------:R-:W-:-:S13]  /*26d0*/  ISETP.NE.AND P0, PT, R11, RZ, PT ;  /* 0x000000ff0b00720c */ /* 0x000fda0003f05270 */
[----:B------:R-:W-:Y:S05]  /*26e0*/  @!P0 EXIT ;  /* 0x000000000000894d */ /* 0x000fea0003800000 */
[----:B------:R-:W1:Y:S01]  /*26f0*/  LDCU UR4, c[0x0][0x394] ;  /* 0x00007280ff0477ac */ /* 0x000e620008000800 */
[----:B------:R-:W-:Y:S01]  /*2700*/  ISETP.GE.U32.AND P0, PT, R11, 0x8, PT ;  /* 0x000000080b00780c */ /* 0x000fe20003f06070 */
[----:B-1----:R-:W-:-:S12]  /*2710*/  ULOP3.LUT UR4, UR4, 0x7, URZ, 0xc0, !UPT ;  /* 0x0000000704047892 */ /* 0x002fd8000f8ec0ff */
[----:B------:R-:W-:Y:S05]  /*2720*/  @!P0 BRA `(.L_x_73) ;  /* 0x0000000800008947 */ /* 0x000fea0003800000 */
[----:B0-----:R-:W0:Y:S01]  /*2730*/  LDC.64 R4, c[0x0][0x388] ;  /* 0x0000e200ff047b82 */ /* 0x001e220000000a00 */
[----:B------:R-:W-:-:S05]  /*2740*/  IADD3 R9, PT, PT, R2, R7, RZ ;  /* 0x0000000702097210 */ /* 0x000fca0007ffe0ff */
[----:B0-----:R-:W-:-:S05]  /*2750*/  IMAD.WIDE R4, R9, 0x4, R4 ;  /* 0x0000000409047825 */ /* 0x001fca00078e0204 */
[----:B------:R-:W2:Y:S01]  /*2760*/  LDG.E R11, desc[UR12][R4.64] ;  /* 0x0000000c040b7981 */ /* 0x000ea2000c1e1900 */
[----:B------:R-:W0:Y:S01]  /*2770*/  MUFU.RCP R0, R3 ;  /* 0x0000000300007308 */ /* 0x000e220000001000 */
[----:B------:R-:W-:Y:S01]  /*2780*/  BSSY.RECONVERGENT B2, `(.L_x_74) ;  /* 0x000000b000027945 */ /* 0x000fe20003800200 */
[----:B0-----:R-:W-:-:S04]  /*2790*/  FFMA R9, R0, -R3, 1 ;  /* 0x3f80000000097423 */ /* 0x001fc80000000803 */
[----:B------:R-:W-:Y:S02]  /*27a0*/  FFMA R0, R0, R9, R0 ;  /* 0x0000000900007223 */ /* 0x000fe40000000000 */
[----:B--2---:R-:W0:Y:S02]  /*27b0*/  FCHK P0, R11, R3 ;  /* 0x000000030b007302 */ /* 0x004e240000000000 */
[----:B------:R-:W-:-:S04]  /*27c0*/  FFMA R6, R0, R11, RZ ;  /* 0x0000000b00067223 */ /* 0x000fc800000000ff */
[----:B------:R-:W-:-:S04]  /*27d0*/  FFMA R9, R6, -R3, R11 ;  /* 0x8000000306097223 */ /* 0x000fc8000000000b */
[----:B------:R-:W-:Y:S01]  /*27e0*/  FFMA R9, R0, R9, R6 ;  /* 0x0000000900097223 */ /* 0x000fe20000000006 */
[----:B0-----:R-:W-:Y:S06]  /*27f0*/  @!P0 BRA `(.L_x_75) ;  /* 0x00000000000c8947 */ /* 0x001fec0003800000 */
[----:B------:R-:W-:Y:S02]  /*2800*/  MOV R0, R11 ;  /* 0x0000000b00007202 */ /* 0x000fe40000000f00 */
[----:B------:R-:W-:-:S07]  /*2810*/  MOV R12, 0x2830 ;  /* 0x00002830000c7802 */ /* 0x000fce0000000f00 */
[----:B------:R-:W-:Y:S05]  /*2820*/  CALL.REL.NOINC `($__internal_1_$__cuda_sm3x_div_rn_noftz_f32_slowpath) ;  /* 0x0000000c00487944 */ /* 0x000fea0003c00000 */
.L_x_75:
[----:B------:R-:W-:Y:S05]  /*2830*/  BSYNC.RECONVERGENT B2 ;  /* 0x0000000000027941 */ /* 0x000fea0003800200 */
.L_x_74:
        /* <DEDUP_REMOVED lines=15> */
.L_x_77:
[----:B------:R-:W-:Y:S05]  /*2930*/  BSYNC.RECONVERGENT B2 ;  /* 0x0000000000027941 */ /* 0x000fea0003800200 */
.L_x_76:
        /* <DEDUP_REMOVED lines=14> */
.L_x_79:
[----:B------:R-:W-:Y:S05]  /*2a20*/  BSYNC.RECONVERGENT B2 ;  /* 0x0000000000027941 */ /* 0x000fea0003800200 */
.L_x_78:
        /* <DEDUP_REMOVED lines=15> */
.L_x_81:
[----:B------:R-:W-:Y:S05]  /*2b20*/  BSYNC.RECONVERGENT B2 ;  /* 0x0000000000027941 */ /* 0x000fea0003800200 */
.L_x_80:
        /* <DEDUP_REMOVED lines=14> */
.L_x_83:
[----:B------:R-:W-:Y:S05]  /*2c10*/  BSYNC.RECONVERGENT B2 ;  /* 0x0000000000027941 */ /* 0x000fea0003800200 */
.L_x_82:
        /* <DEDUP_REMOVED lines=15> */
.L_x_85:
[----:B------:R-:W-:Y:S05]  /*2d10*/  BSYNC.RECONVERGENT B2 ;  /* 0x0000000000027941 */ /* 0x000fea0003800200 */
.L_x_84:
        /* <DEDUP_REMOVED lines=14> */
.L_x_87:
[----:B------:R-:W-:Y:S05]  /*2e00*/  BSYNC.RECONVERGENT B2 ;  /* 0x0000000000027941 */ /* 0x000fea0003800200 */
.L_x_86:
        /* <DEDUP_REMOVED lines=15> */
.L_x_89:
[----:B------:R-:W-:Y:S05]  /*2f00*/  BSYNC.RECONVERGENT B2 ;  /* 0x0000000000027941 */ /* 0x000fea0003800200 */
.L_x_88:
[----:B------:R1:W-:Y:S01]  /*2f10*/  STG.E desc[UR12][R4.64+0x1c], R11 ;  /* 0x00001c0b04007986 */ /* 0x0003e2000c10190c */
[----:B------:R-:W-:-:S07]  /*2f20*/  IADD3 R7, PT, PT, R7, 0x8, RZ ;  /* 0x0000000807077810 */ /* 0x000fce0007ffe0ff */
.L_x_73:
[----:B------:R-:W-:-:S13]  /*2f30*/  ISETP.NE.AND P0, PT, RZ, UR4, PT ;  /* 0x00000004ff007c0c */ /* 0x000fda000bf05270 */
[----:B------:R-:W-:Y:S05]  /*2f40*/  @!P0 EXIT ;  /* 0x000000000000894d */ /* 0x000fea0003800000 */
[----:B------:R-:W2:Y:S01]  /*2f50*/  LDCU UR5, c[0x0][0x394] ;  /* 0x00007280ff0577ac */ /* 0x000ea20008000800 */
[----:B------:R-:W-:Y:S02]  /*2f60*/  UISETP.GE.U32.AND UP0, UPT, UR4, 0x4, UPT ;  /* 0x000000040400788c */ /* 0x000fe4000bf06070 */
[----:B--2---:R-:W-:-:S07]  /*2f70*/  ULOP3.LUT UR5, UR5, 0x3, URZ, 0xc0, !UPT ;  /* 0x0000000305057892 */ /* 0x004fce000f8ec0ff */
[----:B------:R-:W-:Y:S05]  /*2f80*/  BRA.U !UP0, `(.L_x_90) ;  /* 0x0000000508087547 */ /* 0x000fea000b800000 */
[----:B01----:R-:W0:Y:S01]  /*2f90*/  LDC.64 R4, c[0x0][0x388] ;  /* 0x0000e200ff047b82 */ /* 0x003e220000000a00 */
        /* <DEDUP_REMOVED lines=15> */
.L_x_92:
[----:B------:R-:W-:Y:S05]  /*3090*/  BSYNC.RECONVERGENT B2 ;  /* 0x0000000000027941 */ /* 0x000fea0003800200 */
.L_x_91:
        /* <DEDUP_REMOVED lines=15> */
.L_x_94:
[----:B------:R-:W-:Y:S05]  /*3190*/  BSYNC.RECONVERGENT B2 ;  /* 0x0000000000027941 */ /* 0x000fea0003800200 */
.L_x_93:
        /* <DEDUP_REMOVED lines=14> */
.L_x_96:
[----:B------:R-:W-:Y:S05]  /*3280*/  BSYNC.RECONVERGENT B2 ;  /* 0x0000000000027941 */ /* 0x000fea0003800200 */
.L_x_95:
        /* <DEDUP_REMOVED lines=15> */
.L_x_98:
[----:B------:R-:W-:Y:S05]  /*3380*/  BSYNC.RECONVERGENT B2 ;  /* 0x0000000000027941 */ /* 0x000fea0003800200 */
.L_x_97:
[----:B------:R2:W-:Y:S01]  /*3390*/  STG.E desc[UR12][R4.64+0xc], R11 ;  /* 0x00000c0b04007986 */ /* 0x0005e2000c10190c */
[----:B------:R-:W-:-:S07]  /*33a0*/  IADD3 R7, PT, PT, R7, 0x4, RZ ;  /* 0x0000000407077810 */ /* 0x000fce0007ffe0ff */
.L_x_90:
[----:B------:R-:W-:-:S13]  /*33b0*/  ISETP.NE.AND P0, PT, RZ, UR5, PT ;  /* 0x00000005ff007c0c */ /* 0x000fda000bf05270 */
[----:B------:R-:W-:Y:S05]  /*33c0*/  @!P0 EXIT ;  /* 0x000000000000894d */ /* 0x000fea0003800000 */
[----:B012---:R-:W0:Y:S01]  /*33d0*/  LDC.64 R4, c[0x0][0x388] ;  /* 0x0000e200ff047b82 */ /* 0x007e220000000a00 */
[----:B------:R-:W-:Y:S01]  /*33e0*/  IADD3 R11, PT, PT, R2, R7, RZ ;  /* 0x00000007020b7210 */ /* 0x000fe20007ffe0ff */
[----:B------:R-:W-:-:S12]  /*33f0*/  UIADD3 UR4, UPT, UPT, -UR5, URZ, URZ ;  /* 0x000000ff05047290 */ /* 0x000fd8000fffe1ff */
.L_x_101:
[----:B01----:R-:W-:-:S05]  /*3400*/  IMAD.WIDE R6, R11, 0x4, R4 ;  /* 0x000000040b067825 */ /* 0x003fca00078e0204 */
[----:B------:R-:W2:Y:S01]  /*3410*/  LDG.E R13, desc[UR12][R6.64] ;  /* 0x0000000c060d7981 */ /* 0x000ea2000c1e1900 */
[----:B------:R-:W0:Y:S01]  /*3420*/  MUFU.RCP R0, R3 ;  /* 0x0000000300007308 */ /* 0x000e220000001000 */
[----:B------:R-:W-:Y:S01]  /*3430*/  UIADD3 UR4, UPT, UPT, UR4, 0x1, URZ ;  /* 0x0000000104047890 */ /* 0x000fe2000fffe0ff */
[----:B------:R-:W-:Y:S03]  /*3440*/  BSSY.RECONVERGENT B2, `(.L_x_99) ;  /* 0x000000c000027945 */ /* 0x000fe60003800200 */
[----:B------:R-:W-:Y:S01]  /*3450*/  UISETP.NE.AND UP0, UPT, UR4, URZ, UPT ;  /* 0x000000ff0400728c */ /* 0x000fe2000bf05270 */
[----:B0-----:R-:W-:-:S04]  /*3460*/  FFMA R9, R0, -R3, 1 ;  /* 0x3f80000000097423 */ /* 0x001fc80000000803 */
[----:B------:R-:W-:Y:S01]  /*3470*/  FFMA R0, R0, R9, R0 ;  /* 0x0000000900007223 */ /* 0x000fe20000000000 */
[----:B--2---:R-:W0:Y:S03]  /*3480*/  FCHK P0, R13, R3 ;  /* 0x000000030d007302 */ /* 0x004e260000000000 */
[----:B------:R-:W-:-:S04]  /*3490*/  FFMA R2, R0, R13, RZ ;  /* 0x0000000d00027223 */ /* 0x000fc800000000ff */
[----:B------:R-:W-:-:S04]  /*34a0*/  FFMA R9, R2, -R3, R13 ;  /* 0x8000000302097223 */ /* 0x000fc8000000000d */
[----:B------:R-:W-:Y:S01]  /*34b0*/  FFMA R9, R0, R9, R2 ;  /* 0x0000000900097223 */ /* 0x000fe20000000002 */
[----:B0-----:R-:W-:Y:S06]  /*34c0*/  @!P0 BRA `(.L_x_100) ;  /* 0x00000000000c8947 */ /* 0x001fec0003800000 */
[----:B------:R-:W-:Y:S02]  /*34d0*/  MOV R0, R13 ;  /* 0x0000000d00007202 */ /* 0x000fe40000000f00 */
[----:B------:R-:W-:-:S07]  /*34e0*/  MOV R12, 0x3500 ;  /* 0x00003500000c7802 */ /* 0x000fce0000000f00 */
[----:B------:R-:W-:Y:S05]  /*34f0*/  CALL.REL.NOINC `($__internal_1_$__cuda_sm3x_div_rn_noftz_f32_slowpath) ;  /* 0x0000000000147944 */ /* 0x000fea0003c00000 */
.L_x_100:
[----:B------:R-:W-:Y:S05]  /*3500*/  BSYNC.RECONVERGENT B2 ;  /* 0x0000000000027941 */ /* 0x000fea0003800200 */
.L_x_99:
[----:B------:R1:W-:Y:S01]  /*3510*/  STG.E desc[UR12][R6.64], R9 ;  /* 0x0000000906007986 */ /* 0x0003e2000c10190c */
[----:B------:R-:W-:Y:S01]  /*3520*/  IADD3 R11, PT, PT, R11, 0x1, RZ ;  /* 0x000000010b0b7810 */ /* 0x000fe20007ffe0ff */
[----:B------:R-:W-:Y:S06]  /*3530*/  BRA.U UP0, `(.L_x_101) ;  /* 0xfffffffd00b07547 */ /* 0x000fec000b83ffff */
[----:B------:R-:W-:Y:S05]  /*3540*/  EXIT ;  /* 0x000000000000794d */ /* 0x000fea0003800000 */
        .weak           $__internal_1_$__cuda_sm3x_div_rn_noftz_f32_slowpath
        .type           $__internal_1_$__cuda_sm3x_div_rn_noftz_f32_slowpath,@function
        .size           $__internal_1_$__cuda_sm3x_div_rn_noftz_f32_slowpath,(.L_x_132 - $__internal_1_$__cuda_sm3x_div_rn_noftz_f32_slowpath)
$__internal_1_$__cuda_sm3x_div_rn_noftz_f32_slowpath:
[----:B------:R-:W-:Y:S01]  /*3550*/  SHF.R.U32.HI R10, RZ, 0x17, R3 ;  /* 0x00000017ff0a7819 */ /* 0x000fe20000011603 */
[----:B------:R-:W-:Y:S01]  /*3560*/  BSSY.RECONVERGENT B0, `(.L_x_102) ;  /* 0x0000063000007945 */ /* 0x000fe20003800200 */
[----:B------:R-:W-:Y:S02]  /*3570*/  SHF.R.U32.HI R13, RZ, 0x17, R0 ;  /* 0x00000017ff0d7819 */ /* 0x000fe40000011600 */
[----:B------:R-:W-:Y:S02]  /*3580*/  LOP3.LUT R10, R10, 0xff, RZ, 0xc0, !PT ;  /* 0x000000ff0a0a7812 */ /* 0x000fe400078ec0ff */
[----:B------:R-:W-:Y:S02]  /*3590*/  LOP3.LUT R13, R13, 0xff, RZ, 0xc0, !PT ;  /* 0x000000ff0d0d7812 */ /* 0x000fe400078ec0ff */
[----:B------:R-:W-:Y:S02]  /*35a0*/  IADD3 R16, PT, PT, R10, -0x1, RZ ;  /* 0xffffffff0a107810 */ /* 0x000fe40007ffe0ff */
[----:B------:R-:W-:-:S02]  /*35b0*/  IADD3 R14, PT, PT, R13, -0x1, RZ ;  /* 0xffffffff0d0e7810 */ /* 0x000fc40007ffe0ff */
[----:B------:R-:W-:Y:S02]  /*35c0*/  ISETP.GT.U32.AND P0, PT, R16, 0xfd, PT ;  /* 0x000000fd1000780c */ /* 0x000fe40003f04070 */
[----:B------:R-:W-:Y:S02]  /*35d0*/  MOV R15, R3 ;  /* 0x00000003000f7202 */ /* 0x000fe40000000f00 */
[----:B------:R-:W-:-:S13]  /*35e0*/  ISETP.GT.U32.OR P0, PT, R14, 0xfd, P0 ;  /* 0x000000fd0e00780c */ /* 0x000fda0000704470 */
[----:B------:R-:W-:Y:S01]  /*35f0*/  @!P0 MOV R9, RZ ;  /* 0x000000ff00098202 */ /* 0x000fe20000000f00 */
[----:B------:R-:W-:Y:S06]  /*3600*/  @!P0 BRA `(.L_x_103) ;  /* 0x00000000005c8947 */ /* 0x000fec0003800000 */
[----:B------:R-:W-:Y:S02]  /*3610*/  FSETP.GTU.FTZ.AND P0, PT, |R0|, +INF , PT ;  /* 0x7f8000000000780b */ /* 0x000fe40003f1c200 */
[----:B------:R-:W-:-:S04]  /*3620*/  FSETP.GTU.FTZ.AND P1, PT, |R3|, +INF , PT ;  /* 0x7f8000000300780b */ /* 0x000fc80003f3c200 */
[----:B------:R-:W-:-:S13]  /*3630*/  PLOP3.LUT P0, PT, P0, P1, PT, 0xf8, 0x8f ;  /* 0x00000000008f781c */ /* 0x000fda0000703f70 */
[----:B------:R-:W-:Y:S05]  /*3640*/  @P0 BRA `(.L_x_104) ;  /* 0x00000004004c0947 */ /* 0x000fea0003800000 */
[----:B------:R-:W-:-:S13]  /*3650*/  LOP3.LUT P0, RZ, R15, 0x7fffffff, R0, 0xc8, !PT ;  /* 0x7fffffff0fff7812 */ /* 0x000fda000780c800 */
[----:B------:R-:W-:Y:S05]  /*3660*/  @!P0 BRA `(.L_x_105) ;  /* 0x00000004003c8947 */ /* 0x000fea0003800000 */
[C---:B------:R-:W-:Y:S02]  /*3670*/  FSETP.NEU.FTZ.AND P3, PT, |R0|.reuse, +INF , PT ;  /* 0x7f8000000000780b */ /* 0x040fe40003f7d200 */
[----:B------:R-:W-:Y:S02]  /*3680*/  FSETP.NEU.FTZ.AND P1, PT, |R3|, +INF , PT ;  /* 0x7f8000000300780b */ /* 0x000fe40003f3d200 */
[----:B------:R-:W-:-:S11]  /*3690*/  FSETP.NEU.FTZ.AND P0, PT, |R0|, +INF , PT ;  /* 0x7f8000000000780b */ /* 0x000fd60003f1d200 */
[----:B------:R-:W-:Y:S05]  /*36a0*/  @!P1 BRA !P3, `(.L_x_105) ;  /* 0x00000004002c9947 */ /* 0x000fea0005800000 */
[----:B------:R-:W-:-:S04]  /*36b0*/  LOP3.LUT P3, RZ, R0, 0x7fffffff, RZ, 0xc0, !PT ;  /* 0x7fffffff00ff7812 */ /* 0x000fc8000786c0ff */
[----:B------:R-:W-:-:S13]  /*36c0*/  PLOP3.LUT P1, PT, P1, P3, PT, 0x2f, 0xf2 ;  /* 0x0000000000f2781c */ /* 0x000fda0000f26577 */
[----:B------:R-:W-:Y:S05]  /*36d0*/  @P1 BRA `(.L_x_106) ;  /* 0x0000000400181947 */ /* 0x000fea0003800000 */
[----:B------:R-:W-:-:S04]  /*36e0*/  LOP3.LUT P1, RZ, R15, 0x7fffffff, RZ, 0xc0, !PT ;  /* 0x7fffffff0fff7812 */ /* 0x000fc8000782c0ff */
[----:B------:R-:W-:-:S13]  /*36f0*/  PLOP3.LUT P0, PT, P0, P1, PT, 0x2f, 0xf2 ;  /* 0x0000000000f2781c */ /* 0x000fda0000702577 */
[----:B------:R-:W-:Y:S05]  /*3700*/  @P0 BRA `(.L_x_107) ;  /* 0x0000000400000947 */ /* 0x000fea0003800000 */
[----:B------:R-:W-:Y:S02]  /*3710*/  ISETP.GE.AND P0, PT, R14, RZ, PT ;  /* 0x000000ff0e00720c */ /* 0x000fe40003f06270 */
[----:B------:R-:W-:-:S11]  /*3720*/  ISETP.GE.AND P1, PT, R16, RZ, PT ;  /* 0x000000ff1000720c */ /* 0x000fd60003f26270 */
[----:B------:R-:W-:Y:S01]  /*3730*/  @P0 MOV R9, RZ ;  /* 0x000000ff00090202 */ /* 0x000fe20000000f00 */
[----:B------:R-:W-:Y:S01]  /*3740*/  @!P0 FFMA R0, R0, 1.84467440737095516160e+19, RZ ;  /* 0x5f80000000008823 */ /* 0x000fe200000000ff */
[----:B------:R-:W-:Y:S01]  /*3750*/  @!P0 MOV R9, 0xffffffc0 ;  /* 0xffffffc000098802 */ /* 0x000fe20000000f00 */
[----:B------:R-:W-:-:S03]  /*3760*/  @!P1 FFMA R15, R3, 1.84467440737095516160e+19, RZ ;  /* 0x5f800000030f9823 */ /* 0x000fc600000000ff */
[----:B------:R-:W-:-:S07]  /*3770*/  @!P1 IADD3 R9, PT, PT, R9, 0x40, RZ ;  /* 0x0000004009099810 */ /* 0x000fce0007ffe0ff */
.L_x_103:
[----:B------:R-:W-:Y:S01]  /*3780*/  LEA R14, R10, 0xc0800000, 0x17 ;  /* 0xc08000000a0e7811 */ /* 0x000fe200078eb8ff */
[----:B------:R-:W-:Y:S01]  /*3790*/  BSSY.RECONVERGENT B1, `(.L_x_108) ;  /* 0x0000036000017945 */ /* 0x000fe20003800200 */
[----:B------:R-:W-:Y:S02]  /*37a0*/  IADD3 R13, PT, PT, R13, -0x7f, RZ ;  /* 0xffffff810d0d7810 */ /* 0x000fe40007ffe0ff */
[----:B------:R-:W-:-:S03]  /*37b0*/  IADD3 R16, PT, PT, -R14, R15, RZ ;  /* 0x0000000f0e107210 */ /* 0x000fc60007ffe1ff */
[C---:B------:R-:W-:Y:S01]  /*37c0*/  IMAD R0, R13.reuse, -0x800000, R0 ;  /* 0xff8000000d007824 */ /* 0x040fe200078e0200 */
[----:B------:R0:W1:Y:S01]  /*37d0*/  MUFU.RCP R14, R16 ;  /* 0x00000010000e7308 */ /* 0x0000620000001000 */
[----:B------:R-:W-:Y:S01]  /*37e0*/  FADD.FTZ R17, -R16, -RZ ;  /* 0x800000ff10117221 */ /* 0x000fe20000010100 */
[----:B0-----:R-:W-:-:S04]  /*37f0*/  IADD3 R16, PT, PT, R13, 0x7f, -R10 ;  /* 0x0000007f0d107810 */ /* 0x001fc80007ffe80a */
[----:B------:R-:W-:Y:S01]  /*3800*/  IADD3 R9, PT, PT, R16, R9, RZ ;  /* 0x0000000910097210 */ /* 0x000fe20007ffe0ff */
[----:B-1----:R-:W-:-:S04]  /*3810*/  FFMA R15, R14, R17, 1 ;  /* 0x3f8000000e0f7423 */ /* 0x002fc80000000011 */
[----:B------:R-:W-:-:S04]  /*3820*/  FFMA R15, R14, R15, R14 ;  /* 0x0000000f0e0f7223 */ /* 0x000fc8000000000e */
[----:B------:R-:W-:-:S04]  /*3830*/  FFMA R14, R0, R15, RZ ;  /* 0x0000000f000e7223 */ /* 0x000fc800000000ff */
[----:B------:R-:W-:-:S04]  /*3840*/  FFMA R18, R17, R14, R0 ;  /* 0x0000000e11127223 */ /* 0x000fc80000000000 */
[----:B------:R-:W-:-:S04]  /*3850*/  FFMA R14, R15, R18, R14 ;  /* 0x000000120f0e7223 */ /* 0x000fc8000000000e */
[----:B------:R-:W-:-:S04]  /*3860*/  FFMA R17, R17, R14, R0 ;  /* 0x0000000e11117223 */ /* 0x000fc80000000000 */
[----:B------:R-:W-:-:S05]  /*3870*/  FFMA R0, R15, R17, R14 ;  /* 0x000000110f007223 */ /* 0x000fca000000000e */
[----:B------:R-:W-:-:S04]  /*3880*/  SHF.R.U32.HI R10, RZ, 0x17, R0 ;  /* 0x00000017ff0a7819 */ /* 0x000fc80000011600 */
[----:B------:R-:W-:-:S04]  /*3890*/  LOP3.LUT R10, R10, 0xff, RZ, 0xc0, !PT ;  /* 0x000000ff0a0a7812 */ /* 0x000fc800078ec0ff */
[----:B------:R-:W-:-:S04]  /*38a0*/  IADD3 R10, PT, PT, R10, R9, RZ ;  /* 0x000000090a0a7210 */ /* 0x000fc80007ffe0ff */
[----:B------:R-:W-:-:S04]  /*38b0*/  IADD3 R13, PT, PT, R10, -0x1, RZ ;  /* 0xffffffff0a0d7810 */ /* 0x000fc80007ffe0ff */
[----:B------:R-:W-:-:S13]  /*38c0*/  ISETP.GE.U32.AND P0, PT, R13, 0xfe, PT ;  /* 0x000000fe0d00780c */ /* 0x000fda0003f06070 */
[----:B------:R-:W-:Y:S05]  /*38d0*/  @!P0 BRA `(.L_x_109) ;  /* 0x0000000000808947 */ /* 0x000fea0003800000 */
[----:B------:R-:W-:-:S13]  /*38e0*/  ISETP.GT.AND P0, PT, R10, 0xfe, PT ;  /* 0x000000fe0a00780c */ /* 0x000fda0003f04270 */
[----:B------:R-:W-:Y:S05]  /*38f0*/  @P0 BRA `(.L_x_110) ;  /* 0x00000000006c0947 */ /* 0x000fea0003800000 */
[----:B------:R-:W-:-:S13]  /*3900*/  ISETP.GE.AND P0, PT, R10, 0x1, PT ;  /* 0x000000010a00780c */ /* 0x000fda0003f06270 */
[----:B------:R-:W-:Y:S05]  /*3910*/  @P0 BRA `(.L_x_111) ;  /* 0x0000000000740947 */ /* 0x000fea0003800000 */
[----:B------:R-:W-:Y:S02]  /*3920*/  ISETP.GE.AND P0, PT, R10, -0x18, PT ;  /* 0xffffffe80a00780c */ /* 0x000fe40003f06270 */
[----:B------:R-:W-:-:S11]  /*3930*/  LOP3.LUT R0, R0, 0x80000000, RZ, 0xc0, !PT ;  /* 0x8000000000007812 */ /* 0x000fd600078ec0ff */
[----:B------:R-:W-:Y:S05]  /*3940*/  @!P0 BRA `(.L_x_111) ;  /* 0x0000000000688947 */ /* 0x000fea0003800000 */
[-CC-:B------:R-:W-:Y:S01]  /*3950*/  FFMA.RZ R9, R15, R17.reuse, R14.reuse ;  /* 0x000000110f097223 */ /* 0x180fe2000000c00e */
[C---:B------:R-:W-:Y:S02]  /*3960*/  IADD3 R16, PT, PT, R10.reuse, 0x20, RZ ;  /* 0x000000200a107810 */ /* 0x040fe40007ffe0ff */
[C---:B------:R-:W-:Y:S02]  /*3970*/  ISETP.NE.AND P3, PT, R10.reuse, RZ, PT ;  /* 0x000000ff0a00720c */ /* 0x040fe40003f65270 */
[----:B------:R-:W-:Y:S01]  /*3980*/  LOP3.LUT R13, R9, 0x7fffff, RZ, 0xc0, !PT ;  /* 0x007fffff090d7812 */ /* 0x000fe200078ec0ff */
[CCC-:B------:R-:W-:Y:S01]  /*3990*/  FFMA.RP R9, R15.reuse, R17.reuse, R14.reuse ;  /* 0x000000110f097223 */ /* 0x1c0fe2000000800e */
[----:B------:R-:W-:Y:S01]  /*39a0*/  FFMA.RM R14, R15, R17, R14 ;  /* 0x000000110f0e7223 */ /* 0x000fe2000000400e */
[----:B------:R-:W-:Y:S02]  /*39b0*/  ISETP.NE.AND P1, PT, R10, RZ, PT ;  /* 0x000000ff0a00720c */ /* 0x000fe40003f25270 */
[----:B------:R-:W-:-:S02]  /*39c0*/  LOP3.LUT R13, R13, 0x800000, RZ, 0xfc, !PT ;  /* 0x008000000d0d7812 */ /* 0x000fc400078efcff */
[----:B------:R-:W-:Y:S02]  /*39d0*/  IADD3 R10, PT, PT, -R10, RZ, RZ ;  /* 0x000000ff0a0a7210 */ /* 0x000fe40007ffe1ff */
[----:B------:R-:W-:Y:S02]  /*39e0*/  SHF.L.U32 R16, R13, R16, RZ ;  /* 0x000000100d107219 */ /* 0x000fe400000006ff */
[----:B------:R-:W-:Y:S02]  /*39f0*/  FSETP.NEU.FTZ.AND P0, PT, R9, R14, PT ;  /* 0x0000000e0900720b */ /* 0x000fe40003f1d000 */
[----:B------:R-:W-:Y:S02]  /*3a00*/  SEL R10, R10, RZ, P3 ;  /* 0x000000ff0a0a7207 */ /* 0x000fe40001800000 */
[----:B------:R-:W-:Y:S02]  /*3a10*/  ISETP.NE.AND P1, PT, R16, RZ, P1 ;  /* 0x000000ff1000720c */ /* 0x000fe40000f25270 */
[----:B------:R-:W-:-:S02]  /*3a20*/  SHF.R.U32.HI R10, RZ, R10, R13 ;  /* 0x0000000aff0a7219 */ /* 0x000fc4000001160d */
[----:B------:R-:W-:Y:S02]  /*3a30*/  PLOP3.LUT P0, PT, P0, P1, PT, 0xf8, 0x8f ;  /* 0x00000000008f781c */ /* 0x000fe40000703f70 */
[----:B------:R-:W-:Y:S02]  /*3a40*/  SHF.R.U32.HI R14, RZ, 0x1, R10 ;  /* 0x00000001ff0e7819 */ /* 0x000fe4000001160a */
[----:B------:R-:W-:-:S04]  /*3a50*/  SEL R9, RZ, 0x1, !P0 ;  /* 0x00000001ff097807 */ /* 0x000fc80004000000 */
[----:B------:R-:W-:-:S04]  /*3a60*/  LOP3.LUT R9, R9, 0x1, R14, 0xf8, !PT ;  /* 0x0000000109097812 */ /* 0x000fc800078ef80e */
[----:B------:R-:W-:-:S04]  /*3a70*/  LOP3.LUT R9, R9, R10, RZ, 0xc0, !PT ;  /* 0x0000000a09097212 */ /* 0x000fc800078ec0ff */
[----:B------:R-:W-:-:S04]  /*3a80*/  IADD3 R9, PT, PT, R14, R9, RZ ;  /* 0x000000090e097210 */ /* 0x000fc80007ffe0ff */
[----:B------:R-:W-:Y:S01]  /*3a90*/  LOP3.LUT R0, R9, R0, RZ, 0xfc, !PT ;  /* 0x0000000009007212 */ /* 0x000fe200078efcff */
[----:B------:R-:W-:Y:S06]  /*3aa0*/  BRA `(.L_x_111) ;  /* 0x0000000000107947 */ /* 0x000fec0003800000 */
.L_x_110:
[----:B------:R-:W-:-:S04]  /*3ab0*/  LOP3.LUT R0, R0, 0x80000000, RZ, 0xc0, !PT ;  /* 0x8000000000007812 */ /* 0x000fc800078ec0ff */
[----:B------:R-:W-:Y:S01]  /*3ac0*/  LOP3.LUT R0, R0, 0x7f800000, RZ, 0xfc, !PT ;  /* 0x7f80000000007812 */ /* 0x000fe200078efcff */
[----:B------:R-:W-:Y:S06]  /*3ad0*/  BRA `(.L_x_111) ;  /* 0x0000000000047947 */ /* 0x000fec0003800000 */
.L_x_109:
[----:B------:R-:W-:-:S07]  /*3ae0*/  LEA R0, R9, R0, 0x17 ;  /* 0x0000000009007211 */ /* 0x000fce00078eb8ff */
.L_x_111:
[----:B------:R-:W-:Y:S05]  /*3af0*/  BSYNC.RECONVERGENT B1 ;  /* 0x0000000000017941 */ /* 0x000fea0003800200 */
.L_x_108:
[----:B------:R-:W-:Y:S05]  /*3b00*/  BRA `(.L_x_112) ;  /* 0x0000000000207947 */ /* 0x000fea0003800000 */
.L_x_107:
[----:B------:R-:W-:-:S04]  /*3b10*/  LOP3.LUT R0, R15, 0x80000000, R0, 0x48, !PT ;  /* 0x800000000f007812 */ /* 0x000fc800078e4800 */
[----:B------:R-:W-:Y:S01]  /*3b20*/  LOP3.LUT R0, R0, 0x7f800000, RZ, 0xfc, !PT ;  /* 0x7f80000000007812 */ /* 0x000fe200078efcff */
[----:B------:R-:W-:Y:S06]  /*3b30*/  BRA `(.L_x_112) ;  /* 0x0000000000147947 */ /* 0x000fec0003800000 */
.L_x_106:
[----:B------:R-:W-:Y:S01]  /*3b40*/  LOP3.LUT R0, R15, 0x80000000, R0, 0x48, !PT ;  /* 0x800000000f007812 */ /* 0x000fe200078e4800 */
[----:B------:R-:W-:Y:S06]  /*3b50*/  BRA `(.L_x_112) ;  /* 0x00000000000c7947 */ /* 0x000fec0003800000 */
.L_x_105:
[----:B------:R-:W0:Y:S01]  /*3b60*/  MUFU.RSQ R0, -QNAN ;  /* 0xffc0000000007908 */ /* 0x000e220000001400 */
[----:B------:R-:W-:Y:S05]  /*3b70*/  BRA `(.L_x_112) ;  /* 0x0000000000047947 */ /* 0x000fea0003800000 */
.L_x_104:
[----:B------:R-:W-:-:S07]  /*3b80*/  FADD.FTZ R0, R0, R3 ;  /* 0x0000000300007221 */ /* 0x000fce0000010000 */
.L_x_112:
[----:B------:R-:W-:Y:S05]  /*3b90*/  BSYNC.RECONVERGENT B0 ;  /* 0x0000000000007941 */ /* 0x000fea0003800200 */
.L_x_102:
[----:B------:R-:W-:Y:S01]  /*3ba0*/  HFMA2 R13, -RZ, RZ, 0, 0 ;  /* 0x00000000ff0d7431 */ /* 0x000fe200000001ff */
[----:B0-----:R-:W-:-:S03]  /*3bb0*/  MOV R9, R0 ;  /* 0x0000000000097202 */ /* 0x001fc60000000f00 */
[----:B------:R-:W-:Y:S05]  /*3bc0*/  RET.REL.NODEC R12 `(_Z7softmaxPfS_ii) ;  /* 0xffffffc40c0c7950 */ /* 0x000fea0003c3ffff */
.L_x_113:
        /* <DEDUP_REMOVED lines=11> */
.L_x_132:


//--------------------- .text._Z4reluPfS_i        --------------------------
	.section	.text._Z4reluPfS_i,"ax",@progbits
	.align	128
        .global         _Z4reluPfS_i
        .type           _Z4reluPfS_i,@function
        .size           _Z4reluPfS_i,(.L_x_139 - _Z4reluPfS_i)
        .other          _Z4reluPfS_i,@"STO_CUDA_ENTRY STV_DEFAULT"
_Z4reluPfS_i:
.text._Z4reluPfS_i:
        /* <DEDUP_REMOVED lines=13> */
[----:B--2---:R-:W-:Y:S01]  /*00d0*/  IMAD.WIDE R4, R7, 0x4, R4 ;  /* 0x0000000407047825 */ /* 0x004fe200078e0204 */
[----:B---3--:R-:W-:-:S05]  /*00e0*/  FMNMX R7, RZ, R2, !PT ;  /* 0x00000002ff077209 */ /* 0x008fca0007800000 */
[----:B------:R-:W-:Y:S01]  /*00f0*/  STG.E desc[UR4][R4.64], R7 ;  /* 0x0000000704007986 */ /* 0x000fe2000c101904 */
[----:B------:R-:W-:Y:S05]  /*0100*/  EXIT ;  /* 0x000000000000794d */ /* 0x000fea0003800000 */
.L_x_114:
        /* <DEDUP_REMOVED lines=15> */
.L_x_139:


//--------------------- .text._Z12maxPooling2DPfS_Piiiiii --------------------------
	.section	.text._Z12maxPooling2DPfS_Piiiiii,"ax",@progbits
	.align	128
        .global         _Z12maxPooling2DPfS_Piiiiii
        .type           _Z12maxPooling2DPfS_Piiiiii,@function
        .size           _Z12maxPooling2DPfS_Piiiiii,(.L_x_140 - _Z12maxPooling2DPfS_Piiiiii)
        .other          _Z12maxPooling2DPfS_Piiiiii,@"STO_CUDA_ENTRY STV_DEFAULT"
_Z12maxPooling2DPfS_Piiiiii:
.text._Z12maxPooling2DPfS_Piiiiii:
        /* <DEDUP_REMOVED lines=15> */
[----:B------:R-:W1:Y:S01]  /*00f0*/  LDCU.64 UR6, c[0x0][0x358] ;  /* 0x00006b00ff0677ac */ /* 0x000e620008000a00 */
[----:B------:R-:W-:Y:S02]  /*0100*/  IMAD.MOV.U32 R9, RZ, RZ, RZ ;  /* 0x000000ffff097224 */ /* 0x000fe400078e00ff */
[----:B------:R-:W-:Y:S01]  /*0110*/  IMAD.MOV.U32 R10, RZ, RZ, -0x800000 ;  /* 0xff800000ff0a7424 */ /* 0x000fe200078e00ff */
[----:B0-----:R-:W-:-:S13]  /*0120*/  ISETP.GE.AND P0, PT, R3, 0x1, PT ;  /* 0x000000010300780c */ /* 0x001fda0003f06270 */
[----:B-1----:R-:W-:Y:S05]  /*0130*/  @!P0 BRA `(.L_x_115) ;  /* 0x0000000800c88947 */ /* 0x002fea0003800000 */
[C---:B------:R-:W-:Y:S01]  /*0140*/  LOP3.LUT R25, R3.reuse, 0xf, RZ, 0xc0, !PT ;  /* 0x0000000f03197812 */ /* 0x040fe200078ec0ff */
[----:B------:R-:W-:Y:S01]  /*0150*/  IMAD R6, R0, R3, RZ ;  /* 0x0000000300067224 */ /* 0x000fe200078e02ff */
[C---:B------:R-:W-:Y:S01]  /*0160*/  LOP3.LUT R26, R3.reuse, 0x7, RZ, 0xc0, !PT ;  /* 0x00000007031a7812 */ /* 0x040fe200078ec0ff */
[----:B------:R-:W-:Y:S01]  /*0170*/  IMAD.MOV.U32 R10, RZ, RZ, -0x800000 ;  /* 0xff800000ff0a7424 */ /* 0x000fe200078e00ff */
[----:B------:R-:W-:Y:S01]  /*0180*/  LOP3.LUT R7, R3, 0x7ffffff0, RZ, 0xc0, !PT ;  /* 0x7ffffff003077812 */ /* 0x000fe200078ec0ff */
[----:B------:R-:W-:Y:S01]  /*0190*/  VIADD R2, R25, 0xffffffff ;  /* 0xffffffff19027836 */ /* 0x000fe20000000000 */
[----:B------:R-:W-:Y:S01]  /*01a0*/  LOP3.LUT R8, R3, 0x3, RZ, 0xc0, !PT ;  /* 0x0000000303087812 */ /* 0x000fe200078ec0ff */
[----:B------:R-:W-:Y:S01]  /*01b0*/  VIADD R4, R26, 0xffffffff ;  /* 0xffffffff1a047836 */ /* 0x000fe20000000000 */
[----:B------:R-:W-:Y:S01]  /*01c0*/  UMOV UR4, URZ ;  /* 0x000000ff00047c82 */ /* 0x000fe20008000000 */
[----:B------:R-:W-:Y:S01]  /*01d0*/  IMAD.MOV.U32 R9, RZ, RZ, RZ ;  /* 0x000000ffff097224 */ /* 0x000fe200078e00ff */
[----:B------:R-:W-:-:S02]  /*01e0*/  ISETP.GE.U32.AND P0, PT, R2, 0x7, PT ;  /* 0x000000070200780c */ /* 0x000fc40003f06070 */
[----:B------:R-:W-:-:S13]  /*01f0*/  ISETP.GE.U32.AND P1, PT, R4, 0x3, PT ;  /* 0x000000030400780c */ /* 0x000fda0003f26070 */
.L_x_121:
[----:B------:R-:W0:Y:S01]  /*0200*/  LDC R2, c[0x0][0x3a0] ;  /* 0x0000e800ff027b82 */ /* 0x000e220000000800 */
[----:B------:R-:W1:Y:S01]  /*0210*/  LDCU UR5, c[0x0][0x39c] ;  /* 0x00007380ff0577ac */ /* 0x000e620008000800 */
[----:B------:R-:W-:Y:S01]  /*0220*/  IMAD.MOV.U32 R11, RZ, RZ, RZ ;  /* 0x000000ffff0b7224 */ /* 0x000fe200078e00ff */
[----:B0-----:R-:W-:Y:S01]  /*0230*/  ISETP.GE.U32.AND P3, PT, R2, 0x10, PT ;  /* 0x000000100200780c */ /* 0x001fe20003f66070 */
[----:B------:R-:W-:Y:S01]  /*0240*/  IMAD R3, R5, R2, UR4 ;  /* 0x0000000405037e24 */ /* 0x000fe2000f8e0202 */
[----:B------:R-:W-:-:S03]  /*0250*/  UIADD3 UR4, UPT, UPT, UR4, 0x1, URZ ;  /* 0x0000000104047890 */ /* 0x000fc6000fffe0ff */
[----:B-1----:R-:W-:-:S03]  /*0260*/  IMAD R4, R3, UR5, R6 ;  /* 0x0000000503047c24 */ /* 0x002fc6000f8e0206 */
[----:B------:R-:W-:-:S05]  /*0270*/  ISETP.NE.AND P2, PT, R2, UR4, PT ;  /* 0x0000000402007c0c */ /* 0x000fca000bf45270 */
[----:B------:R-:W-:Y:S08]  /*0280*/  @!P3 BRA `(.L_x_116) ;  /* 0x000000040020b947 */ /* 0x000ff00003800000 */
[----:B------:R-:W-:-:S05]  /*0290*/  UMOV UR5, URZ ;  /* 0x000000ff00057c82 */ /* 0x000fca0008000000 */
.L_x_117:
[----:B------:R-:W0:Y:S01]  /*02a0*/  LDC.64 R2, c[0x0][0x380] ;  /* 0x0000e000ff027b82 */ /* 0x000e220000000a00 */
[----:B------:R-:W-:-:S04]  /*02b0*/  VIADD R12, R4, UR5 ;  /* 0x00000005040c7c36 */ /* 0x000fc80008000000 */
[----:B0-----:R-:W-:-:S05]  /*02c0*/  IMAD.WIDE R2, R12, 0x4, R2 ;  /* 0x000000040c027825 */ /* 0x001fca00078e0202 */
[----:B------:R-:W2:Y:S04]  /*02d0*/  LDG.E R23, desc[UR6][R2.64] ;  /* 0x0000000602177981 */ /* 0x000ea8000c1e1900 */
[----:B------:R-:W3:Y:S04]  /*02e0*/  LDG.E R24, desc[UR6][R2.64+0x4] ;  /* 0x0000040602187981 */ /* 0x000ee8000c1e1900 */
        /* <DEDUP_REMOVED lines=11> */
[----:B--2---:R-:W-:-:S04]  /*03a0*/  FSETP.GT.AND P4, PT, R23, R10, PT ;  /* 0x0000000a1700720b */ /* 0x004fc80003f84000 */
[----:B------:R-:W-:Y:S02]  /*03b0*/  FSEL R23, R23, R10, P4 ;  /* 0x0000000a17177208 */ /* 0x000fe40002000000 */
[----:B------:R-:W2:Y:S02]  /*03c0*/  LDG.E R10, desc[UR6][R2.64+0x34] ;  /* 0x00003406020a7981 */ /* 0x000ea4000c1e1900 */
[----:B---3--:R-:W-:-:S04]  /*03d0*/  FSETP.GT.AND P3, PT, R24, R23, PT ;  /* 0x000000171800720b */ /* 0x008fc80003f64000 */
[----:B------:R-:W-:Y:S02]  /*03e0*/  FSEL R28, R24, R23, P3 ;  /* 0x00000017181c7208 */ /* 0x000fe40001800000 */
[----:B------:R-:W3:Y:S04]  /*03f0*/  LDG.E R23, desc[UR6][R2.64+0x38] ;  /* 0x0000380602177981 */ /* 0x000ee8000c1e1900 */
[----:B------:R-:W3:Y:S01]  /*0400*/  LDG.E R24, desc[UR6][R2.64+0x3c] ;  /* 0x00003c0602187981 */ /* 0x000ee2000c1e1900 */
[CC--:B----4-:R-:W-:Y:S01]  /*0410*/  FSETP.GT.AND P6, PT, R21.reuse, R28.reuse, PT ;  /* 0x0000001c1500720b */ /* 0x0d0fe20003fc4000 */
[----:B------:R-:W-:Y:S01]  /*0420*/  UIADD3 UR5, UPT, UPT, UR5, 0x10, URZ ;  /* 0x0000001005057890 */ /* 0x000fe2000fffe0ff */
[C---:B------:R-:W-:Y:S01]  /*0430*/  SEL R9, R12.reuse, R9, P4 ;  /* 0x000000090c097207 */ /* 0x040fe20002000000 */
[----:B------:R-:W-:Y:S01]  /*0440*/  @P3 VIADD R9, R12, 0x1 ;  /* 0x000000010c093836 */ /* 0x000fe20000000000 */
[----:B------:R-:W-:-:S04]  /*0450*/  FSEL R21, R21, R28, P6 ;  /* 0x0000001c15157208 */ /* 0x000fc80003000000 */
[----:B-----5:R-:W-:-:S04]  /*0460*/  FSETP.GT.AND P5, PT, R22, R21, PT ;  /* 0x000000151600720b */ /* 0x020fc80003fa4000 */
[----:B------:R-:W-:Y:S01]  /*0470*/  FSEL R21, R22, R21, P5 ;  /* 0x0000001516157208 */ /* 0x000fe20002800000 */
[----:B------:R-:W-:-:S03]  /*0480*/  @P6 VIADD R9, R12, 0x2 ;  /* 0x000000020c096836 */ /* 0x000fc60000000000 */
[----:B------:R-:W-:-:S04]  /*0490*/  FSETP.GT.AND P4, PT, R20, R21, PT ;  /* 0x000000151400720b */ /* 0x000fc80003f84000 */
        /* <DEDUP_REMOVED lines=25> */
[----:B------:R-:W-:-:S08]  /*0630*/  @P5 VIADD R9, R12, 0xb ;  /* 0x0000000b0c095836 */ /* 0x000fd00000000000 */
[----:B------:R-:W-:Y:S01]  /*0640*/  @P4 VIADD R9, R12, 0xc ;  /* 0x0000000c0c094836 */ /* 0x000fe20000000000 */
[----:B--2---:R-:W-:-:S04]  /*0650*/  FSETP.GT.AND P3, PT, R10, R11, PT ;  /* 0x0000000b0a00720b */ /* 0x004fc80003f64000 */
[----:B------:R-:W-:-:S04]  /*0660*/  FSEL R10, R10, R11, P3 ;  /* 0x0000000b0a0a7208 */ /* 0x000fc80001800000 */
[----:B---3--:R-:W-:-:S04]  /*0670*/  FSETP.GT.AND P6, PT, R23, R10, PT ;  /* 0x0000000a1700720b */ /* 0x008fc80003fc4000 */
[----:B------:R-:W-:Y:S01]  /*0680*/  FSEL R23, R23, R10, P6 ;  /* 0x0000000a17177208 */ /* 0x000fe20003000000 */
[----:B------:R-:W-:Y:S01]  /*0690*/  @P3 VIADD R9, R12, 0xd ;  /* 0x0000000d0c093836 */ /* 0x000fe20000000000 */
[----:B------:R-:W-:Y:S02]  /*06a0*/  ISETP.NE.AND P3, PT, R7, UR5, PT ;  /* 0x0000000507007c0c */ /* 0x000fe4000bf65270 */
[----:B------:R-:W-:-:S04]  /*06b0*/  FSETP.GT.AND P5, PT, R24, R23, PT ;  /* 0x000000171800720b */ /* 0x000fc80003fa4000 */
[----:B------:R-:W-:Y:S01]  /*06c0*/  FSEL R10, R24, R23, P5 ;  /* 0x00000017180a7208 */ /* 0x000fe20002800000 */
[----:B------:R-:W-:-:S08]  /*06d0*/  @P6 VIADD R9, R12, 0xe ;  /* 0x0000000e0c096836 */ /* 0x000fd00000000000 */
[----:B------:R-:W-:Y:S01]  /*06e0*/  @P5 VIADD R9, R12, 0xf ;  /* 0x0000000f0c095836 */ /* 0x000fe20000000000 */
[----:B------:R-:W-:Y:S06]  /*06f0*/  @P3 BRA `(.L_x_117) ;  /* 0xfffffff800e83947 */ /* 0x000fec000383ffff */
[----:B------:R-:W-:-:S07]  /*0700*/  IMAD.MOV.U32 R11, RZ, RZ, R7 ;  /* 0x000000ffff0b7224 */ /* 0x000fce00078e0007 */
.L_x_116:
[----:B------:R-:W-:-:S13]  /*0710*/  ISETP.NE.AND P3, PT, R25, RZ, PT ;  /* 0x000000ff1900720c */ /* 0x000fda0003f65270 */
[----:B------:R-:W-:Y:S05]  /*0720*/  @!P3 BRA `(.L_x_118) ;  /* 0x000000040048b947 */ /* 0x000fea0003800000 */
[----:B------:R-:W-:Y:S01]  /*0730*/  ISETP.NE.AND P3, PT, R26, RZ, PT ;  /* 0x000000ff1a00720c */ /* 0x000fe20003f65270 */
[----:B------:R-:W-:-:S12]  /*0740*/  @!P0 BRA `(.L_x_119) ;  /* 0x0000000000908947 */ /* 0x000fd80003800000 */
[----:B------:R-:W0:Y:S01]  /*0750*/  LDC.64 R2, c[0x0][0x380] ;  /* 0x0000e000ff027b82 */ /* 0x000e220000000a00 */
[----:B------:R-:W-:-:S04]  /*0760*/  IMAD.IADD R12, R4, 0x1, R11 ;  /* 0x00000001040c7824 */ /* 0x000fc800078e020b */
        /* <DEDUP_REMOVED lines=8> */
[----:B------:R-:W5:Y:S01]  /*07f0*/  LDG.E R29, desc[UR6][R2.64+0x1c] ;  /* 0x00001c06021d7981 */ /* 0x000f62000c1e1900 */
[----:B------:R-:W-:Y:S01]  /*0800*/  VIADD R11, R11, 0x8 ;  /* 0x000000080b0b7836 */ /* 0x000fe20000000000 */
[----:B--2---:R-:W-:-:S04]  /*0810*/  FSETP.GT.AND P5, PT, R13, R10, PT ;  /* 0x0000000a0d00720b */ /* 0x004fc80003fa4000 */
[----:B------:R-:W-:Y:S02]  /*0820*/  FSEL R10, R13, R10, P5 ;  /* 0x0000000a0d0a7208 */ /* 0x000fe40002800000 */
[----:B------:R-:W-:Y:S02]  /*0830*/  SEL R9, R12, R9, P5 ;  /* 0x000000090c097207 */ /* 0x000fe40002800000 */
[----:B---3--:R-:W-:-:S04]  /*0840*/  FSETP.GT.AND P4, PT, R15, R10, PT ;  /* 0x0000000a0f00720b */ /* 0x008fc80003f84000 */
[----:B------:R-:W-:-:S04]  /*0850*/  FSEL R10, R15, R10, P4 ;  /* 0x0000000a0f0a7208 */ /* 0x000fc80002000000 */
[----:B----4-:R-:W-:-:S04]  /*0860*/  FSETP.GT.AND P6, PT, R17, R10, PT ;  /* 0x0000000a1100720b */ /* 0x010fc80003fc4000 */
[----:B------:R-:W-:Y:S01]  /*0870*/  FSEL R10, R17, R10, P6 ;  /* 0x0000000a110a7208 */ /* 0x000fe20003000000 */
[----:B------:R-:W-:-:S03]  /*0880*/  @P4 VIADD R9, R12, 0x1 ;  /* 0x000000010c094836 */ /* 0x000fc60000000000 */
        /* <DEDUP_REMOVED lines=15> */
[----:B------:R-:W-:-:S07]  /*0980*/  @P4 VIADD R9, R12, 0x7 ;  /* 0x000000070c094836 */ /* 0x000fce0000000000 */
.L_x_119:
        /* <DEDUP_REMOVED lines=21> */
[----:B------:R-:W-:-:S08]  /*0ae0*/  @P4 VIADD R9, R12, 0x2 ;  /* 0x000000020c094836 */ /* 0x000fd00000000000 */
[----:B------:R-:W-:-:S07]  /*0af0*/  @P6 VIADD R9, R12, 0x3 ;  /* 0x000000030c096836 */ /* 0x000fce0000000000 */
.L_x_120:
[----:B------:R-:W-:Y:S05]  /*0b00*/  @!P3 BRA `(.L_x_118) ;  /* 0x000000000050b947 */ /* 0x000fea0003800000 */
[----:B------:R-:W0:Y:S01]  /*0b10*/  LDC.64 R2, c[0x0][0x380] ;  /* 0x0000e000ff027b82 */ /* 0x000e220000000a00 */
[----:B------:R-:W-:-:S04]  /*0b20*/  IMAD.IADD R4, R4, 0x1, R11 ;  /* 0x0000000104047824 */ /* 0x000fc800078e020b */
[----:B0-----:R-:W-:-:S05]  /*0b30*/  IMAD.WIDE R2, R4, 0x4, R2 ;  /* 0x0000000404027825 */ /* 0x001fca00078e0202 */
[----:B------:R-:W2:Y:S01]  /*0b40*/  LDG.E R11, desc[UR6][R2.64] ;  /* 0x00000006020b7981 */ /* 0x000ea2000c1e1900 */
[----:B------:R-:W-:Y:S02]  /*0b50*/  ISETP.NE.AND P4, PT, R8, 0x1, PT ;  /* 0x000000010800780c */ /* 0x000fe40003f85270 */
[----:B--2---:R-:W-:-:S04]  /*0b60*/  FSETP.GT.AND P3, PT, R11, R10, PT ;  /* 0x0000000a0b00720b */ /* 0x004fc80003f64000 */
[----:B------:R-:W-:Y:S02]  /*0b70*/  FSEL R10, R11, R10, P3 ;  /* 0x0000000a0b0a7208 */ /* 0x000fe40001800000 */
[----:B------:R-:W-:-:S05]  /*0b80*/  SEL R9, R4, R9, P3 ;  /* 0x0000000904097207 */ /* 0x000fca0001800000 */
[----:B------:R-:W-:Y:S05]  /*0b90*/  @!P4 BRA `(.L_x_118) ;  /* 0x00000000002cc947 */ /* 0x000fea0003800000 */
[----:B------:R-:W-:Y:S01]  /*0ba0*/  ISETP.NE.AND P5, PT, R8, 0x2, PT ;  /* 0x000000020800780c */ /* 0x000fe20003fa5270 */
[----:B------:R-:W2:-:S12]  /*0bb0*/  LDG.E R11, desc[UR6][R2.64+0x4] ;  /* 0x00000406020b7981 */ /* 0x000e98000c1e1900 */
[----:B------:R-:W3:Y:S01]  /*0bc0*/  @P5 LDG.E R13, desc[UR6][R2.64+0x8] ;  /* 0x00000806020d5981 */ /* 0x000ee2000c1e1900 */
[----:B------:R-:W-:Y:S02]  /*0bd0*/  PLOP3.LUT P6, PT, PT, PT, PT, 0x8, 0x80 ;  /* 0x000000000080781c */ /* 0x000fe40003fce170 */
[----:B--2---:R-:W-:-:S04]  /*0be0*/  FSETP.GT.AND P3, PT, R11, R10, PT ;  /* 0x0000000a0b00720b */ /* 0x004fc80003f64000 */
[----:B------:R-:W-:-:S04]  /*0bf0*/  FSEL R10, R11, R10, P3 ;  /* 0x0000000a0b0a7208 */ /* 0x000fc80001800000 */
[----:B---3--:R-:W-:-:S05]  /*0c00*/  @P5 FSETP.GT.AND P4, PT, R13, R10, PT ;  /* 0x0000000a0d00520b */ /* 0x008fca0003f84000 */
[----:B------:R-:W-:Y:S01]  /*0c10*/  @P3 VIADD R9, R4, 0x1 ;  /* 0x0000000104093836 */ /* 0x000fe20000000000 */
[----:B------:R-:W-:Y:S02]  /*0c20*/  @P5 PLOP3.LUT P6, PT, P4, PT, PT, 0x80, 0x8 ;  /* 0x000000000008581c */ /* 0x000fe400027cf070 */
[----:B------:R-:W-:-:S11]  /*0c30*/  @P5 FSEL R10, R13, R10, P4 ;  /* 0x0000000a0d0a5208 */ /* 0x000fd60002000000 */
[----:B------:R-:W-:-:S07]  /*0c40*/  @P6 VIADD R9, R4, 0x2 ;  /* 0x0000000204096836 */ /* 0x000fce0000000000 */
.L_x_118:
[----:B------:R-:W-:Y:S05]  /*0c50*/  @P2 BRA `(.L_x_121) ;  /* 0xfffffff400682947 */ /* 0x000fea000383ffff */
.L_x_115:
[----:B------:R-:W0:Y:S01]  /*0c60*/  LDC.64 R2, c[0x0][0x388] ;  /* 0x0000e200ff027b82 */ /* 0x000e220000000a00 */
[----:B------:R-:W1:Y:S07]  /*0c70*/  LDCU UR4, c[0x0][0x3a8] ;  /* 0x00007500ff0477ac */ /* 0x000e6e0008000800 */
[----:B------:R-:W2:Y:S01]  /*0c80*/  LDC.64 R6, c[0x0][0x390] ;  /* 0x0000e400ff067b82 */ /* 0x000ea20000000a00 */
[----:B-1----:R-:W-:-:S04]  /*0c90*/  IMAD R5, R5, UR4, R0 ;  /* 0x0000000405057c24 */ /* 0x002fc8000f8e0200 */
[----:B0-----:R-:W-:-:S05]  /*0ca0*/  IMAD.WIDE R2, R5, 0x4, R2 ;  /* 0x0000000405027825 */ /* 0x001fca00078e0202 */
[----:B------:R-:W-:Y:S01]  /*0cb0*/  STG.E desc[UR6][R2.64], R10 ;  /* 0x0000000a02007986 */ /* 0x000fe2000c101906 */
[----:B--2---:R-:W-:-:S05]  /*0cc0*/  IMAD.WIDE R4, R5, 0x4, R6 ;  /* 0x0000000405047825 */ /* 0x004fca00078e0206 */
[----:B------:R-:W-:Y:S01]  /*0cd0*/  STG.E desc[UR6][R4.64], R9 ;  /* 0x0000000904007986 */ /* 0x000fe2000c101906 */
[----:B------:R-:W-:Y:S05]  /*0ce0*/  EXIT ;  /* 0x000000000000794d */ /* 0x000fea0003800000 */
.L_x_122:
        /* <DEDUP_REMOVED lines=9> */
.L_x_140:


//--------------------- .text._Z13convolution2DPfS_S_iiiii --------------------------
	.section	.text._Z13convolution2DPfS_S_iiiii,"ax",@progbits
	.align	128
        .global         _Z13convolution2DPfS_S_iiiii
        .type           _Z13convolution2DPfS_S_iiiii,@function
        .size           _Z13convolution2DPfS_S_iiiii,(.L_x_141 - _Z13convolution2DPfS_S_iiiii)
        .other          _Z13convolution2DPfS_S_iiiii,@"STO_CUDA_ENTRY STV_DEFAULT"
_Z13convolution2DPfS_S_iiiii:
.text._Z13convolution2DPfS_S_iiiii:
        /* <DEDUP_REMOVED lines=16> */
[----:B------:R-:W-:Y:S01]  /*0100*/  HFMA2 R13, -RZ, RZ, 0, 0 ;  /* 0x00000000ff0d7431 */ /* 0x000fe200000001ff */
[----:B0-----:R-:W-:-:S13]  /*0110*/  ISETP.GE.AND P0, PT, R9, 0x1, PT ;  /* 0x000000010900780c */ /* 0x001fda0003f06270 */
[----:B-1----:R-:W-:Y:S05]  /*0120*/  @!P0 BRA `(.L_x_123) ;  /* 0x0000000800e08947 */ /* 0x002fea0003800000 */
[----:B------:R-:W0:Y:S01]  /*0130*/  LDCU.64 UR6, c[0x0][0x380] ;  /* 0x00007000ff0677ac */ /* 0x000e220008000a00 */
[C---:B------:R-:W-:Y:S02]  /*0140*/  LOP3.LUT R8, R9.reuse, 0x7ffffff0, RZ, 0xc0, !PT ;  /* 0x7ffffff009087812 */ /* 0x040fe400078ec0ff */
[C---:B------:R-:W-:Y:S01]  /*0150*/  LOP3.LUT R23, R9.reuse, 0xf, RZ, 0xc0, !PT ;  /* 0x0000000f09177812 */ /* 0x040fe200078ec0ff */
[----:B------:R-:W-:Y:S01]  /*0160*/  UMOV UR4, URZ ;  /* 0x000000ff00047c82 */ /* 0x000fe20008000000 */
[C---:B------:R-:W-:Y:S02]  /*0170*/  LOP3.LUT R24, R9.reuse, 0x7, RZ, 0xc0, !PT ;  /* 0x0000000709187812 */ /* 0x040fe400078ec0ff */
[----:B------:R-:W-:Y:S02]  /*0180*/  LOP3.LUT R9, R9, 0x3, RZ, 0xc0, !PT ;  /* 0x0000000309097812 */ /* 0x000fe400078ec0ff */
[----:B------:R-:W-:Y:S02]  /*0190*/  MOV R13, RZ ;  /* 0x000000ff000d7202 */ /* 0x000fe40000000f00 */
[----:B------:R-:W-:Y:S01]  /*01a0*/  IADD3 R10, PT, PT, -R8, RZ, RZ ;  /* 0x000000ff080a7210 */ /* 0x000fe20007ffe1ff */
[----:B0-----:R-:W-:-:S04]  /*01b0*/  UIADD3 UR5, UP0, UPT, UR6, 0x20, URZ ;  /* 0x0000002006057890 */ /* 0x001fc8000ff1e0ff */
[----:B------:R-:W-:-:S12]  /*01c0*/  UIADD3.X UR8, UPT, UPT, URZ, UR7, URZ, UP0, !UPT ;  /* 0x00000007ff087290 */ /* 0x000fd800087fe4ff */
.L_x_129:
[----:B------:R-:W0:Y:S01]  /*01d0*/  LDCU UR7, c[0x0][0x3a0] ;  /* 0x00007400ff0777ac */ /* 0x000e220008000800 */
[----:B------:R-:W-:Y:S01]  /*01e0*/  IADD3 R11, PT, PT, R7, UR4, RZ ;  /* 0x00000004070b7c10 */ /* 0x000fe2000fffe0ff */
[----:B------:R-:W-:Y:S01]  /*01f0*/  IMAD.MOV.U32 R6, RZ, RZ, RZ ;  /* 0x000000ffff067224 */ /* 0x000fe200078e00ff */
[----:B------:R-:W1:Y:S01]  /*0200*/  LDCU UR6, c[0x0][0x39c] ;  /* 0x00007380ff0677ac */ /* 0x000e620008000800 */
[----:B0-----:R-:W-:Y:S02]  /*0210*/  UISETP.GE.U32.AND UP1, UPT, UR7, 0x10, UPT ;  /* 0x000000100700788c */ /* 0x001fe4000bf26070 */
[----:B------:R-:W-:Y:S02]  /*0220*/  UIMAD UR12, UR4, UR7, URZ ;  /* 0x00000007040c72a4 */ /* 0x000fe4000f8e02ff */
[----:B------:R-:W-:Y:S01]  /*0230*/  UIADD3 UR4, UPT, UPT, UR4, 0x1, URZ ;  /* 0x0000000104047890 */ /* 0x000fe2000fffe0ff */
[----:B-1----:R-:W-:-:S03]  /*0240*/  IMAD R11, R11, UR6, R0 ;  /* 0x000000060b0b7c24 */ /* 0x002fc6000f8e0200 */
[----:B------:R-:W-:Y:S01]  /*0250*/  UISETP.NE.AND UP0, UPT, UR4, UR7, UPT ;  /* 0x000000070400728c */ /* 0x000fe2000bf05270 */
[----:B------:R-:W-:Y:S10]  /*0260*/  BRA.U !UP1, `(.L_x_124) ;  /* 0x0000000509107547 */ /* 0x000ff4000b800000 */
[----:B------:R-:W0:Y:S01]  /*0270*/  LDCU.64 UR6, c[0x0][0x388] ;  /* 0x00007100ff0677ac */ /* 0x000e220008000a00 */
[----:B------:R-:W-:Y:S02]  /*0280*/  MOV R6, R11 ;  /* 0x0000000b00067202 */ /* 0x000fe40000000f00 */
[----:B------:R-:W-:Y:S01]  /*0290*/  MOV R12, R10 ;  /* 0x0000000a000c7202 */ /* 0x000fe20000000f00 */
[----:B0-----:R-:W-:-:S04]  /*02a0*/  UIMAD.WIDE.U32 UR6, UR12, 0x4, UR6 ;  /* 0x000000040c0678a5 */ /* 0x001fc8000f8e0006 */
[----:B------:R-:W-:-:S04]  /*02b0*/  UIADD3 UR9, UP1, UPT, UR6, 0x20, URZ ;  /* 0x0000002006097890 */ /* 0x000fc8000ff3e0ff */
[----:B------:R-:W-:Y:S02]  /*02c0*/  UIADD3.X UR6, UPT, UPT, URZ, UR7, URZ, UP1, !UPT ;  /* 0x00000007ff067290 */ /* 0x000fe40008ffe4ff */
[----:B------:R-:W-:-:S04]  /*02d0*/  MOV R16, UR9 ;  /* 0x0000000900107c02 */ /* 0x000fc80008000f00 */
[----:B------:R-:W-:-:S07]  /*02e0*/  IMAD.U32 R17, RZ, RZ, UR6 ;  /* 0x00000006ff117e24 */ /* 0x000fce000f8e00ff */
.L_x_125:
[----:B------:R-:W-:Y:S01]  /*02f0*/  MOV R2, UR5 ;  /* 0x0000000500027c02 */ /* 0x000fe20008000f00 */
[----:B------:R-:W-:Y:S01]  /*0300*/  IMAD.MOV.U32 R5, RZ, RZ, R17 ;  /* 0x000000ffff057224 */ /* 0x000fe200078e0011 */
[----:B------:R-:W-:Y:S02]  /*0310*/  MOV R3, UR8 ;  /* 0x0000000800037c02 */ /* 0x000fe40008000f00 */
[----:B------:R-:W-:Y:S01]  /*0320*/  MOV R4, R16 ;  /* 0x0000001000047202 */ /* 0x000fe20000000f00 */
[----:B------:R-:W-:-:S04]  /*0330*/  IMAD.WIDE R2, R6, 0x4, R2 ;  /* 0x0000000406027825 */ /* 0x000fc800078e0202 */
        /* <DEDUP_REMOVED lines=11> */
[----:B------:R-:W5:Y:S01]  /*03f0*/  LDG.E R22, desc[UR10][R2.64+-0xc] ;  /* 0xfffff40a02167981 */ /* 0x000f62000c1e1900 */
[----:B--2---:R-:W-:-:S03]  /*0400*/  FFMA R19, R20, R19, R13 ;  /* 0x0000001314137223 */ /* 0x004fc6000000000d */
[----:B------:R-:W2:Y:S04]  /*0410*/  LDG.E R20, desc[UR10][R2.64+-0x8] ;  /* 0xfffff80a02147981 */ /* 0x000ea8000c1e1900 */
[----:B------:R-:W2:Y:S01]  /*0420*/  LDG.E R13, desc[UR10][R2.64+0x4] ;  /* 0x0000040a020d7981 */ /* 0x000ea2000c1e1900 */
[----:B---3--:R-:W-:-:S03]  /*0430*/  FFMA R27, R26, R27, R19 ;  /* 0x0000001b1a1b7223 */ /* 0x008fc60000000013 */
[----:B------:R-:W2:Y:S01]  /*0440*/  LDG.E R19, desc[UR10][R4.64+-0x8] ;  /* 0xfffff80a04137981 */ /* 0x000ea2000c1e1900 */
[----:B----4-:R-:W-:-:S03]  /*0450*/  FFMA R27, R18, R17, R27 ;  /* 0x00000011121b7223 */ /* 0x010fc6000000001b */
[----:B------:R-:W3:Y:S04]  /*0460*/  LDG.E R17, desc[UR10][R4.64+-0x4] ;  /* 0xfffffc0a04117981 */ /* 0x000ee8000c1e1900 */
[----:B------:R-:W3:Y:S01]  /*0470*/  LDG.E R18, desc[UR10][R2.64+-0x4] ;  /* 0xfffffc0a02127981 */ /* 0x000ee2000c1e1900 */
[----:B-----5:R-:W-:-:S03]  /*0480*/  FFMA R26, R16, R15, R27 ;  /* 0x0000000f101a7223 */ /* 0x020fc6000000001b */
[----:B------:R-:W4:Y:S04]  /*0490*/  LDG.E R16, desc[UR10][R4.64] ;  /* 0x0000000a04107981 */ /* 0x000f28000c1e1900 */
[----:B------:R-:W4:Y:S01]  /*04a0*/  LDG.E R15, desc[UR10][R2.64] ;  /* 0x0000000a020f7981 */ /* 0x000f22000c1e1900 */
[----:B------:R-:W-:-:S03]  /*04b0*/  FFMA R25, R25, R14, R26 ;  /* 0x0000000e19197223 */ /* 0x000fc6000000001a */
[----:B------:R-:W5:Y:S01]  /*04c0*/  LDG.E R14, desc[UR10][R4.64+0x4] ;  /* 0x0000040a040e7981 */ /* 0x000f62000c1e1900 */
[----:B------:R-:W-:-:S03]  /*04d0*/  FFMA R25, R22, R21, R25 ;  /* 0x0000001516197223 */ /* 0x000fc60000000019 */
[----:B------:R-:W5:Y:S04]  /*04e0*/  LDG.E R22, desc[UR10][R4.64+0x8] ;  /* 0x0000080a04167981 */ /* 0x000f68000c1e1900 */
[----:B------:R-:W5:Y:S01]  /*04f0*/  LDG.E R21, desc[UR10][R2.64+0x8] ;  /* 0x0000080a02157981 */ /* 0x000f62000c1e1900 */
[----:B--2---:R-:W-:-:S03]  /*0500*/  FFMA R25, R20, R19, R25 ;  /* 0x0000001314197223 */ /* 0x004fc60000000019 */
[----:B------:R-:W2:Y:S04]  /*0510*/  LDG.E R20, desc[UR10][R4.64+0xc] ;  /* 0x00000c0a04147981 */ /* 0x000ea8000c1e1900 */
[----:B------:R-:W2:Y:S01]  /*0520*/  LDG.E R19, desc[UR10][R2.64+0xc] ;  /* 0x00000c0a02137981 */ /* 0x000ea2000c1e1900 */
[----:B---3--:R-:W-:-:S03]  /*0530*/  FFMA R26, R18, R17, R25 ;  /* 0x00000011121a7223 */ /* 0x008fc60000000019 */
[----:B------:R-:W3:Y:S04]  /*0540*/  LDG.E R18, desc[UR10][R4.64+0x10] ;  /* 0x0000100a04127981 */ /* 0x000ee8000c1e1900 */
[----:B------:R-:W3:Y:S01]  /*0550*/  LDG.E R17, desc[UR10][R2.64+0x10] ;  /* 0x0000100a02117981 */ /* 0x000ee2000c1e1900 */
[----:B----4-:R-:W-:-:S03]  /*0560*/  FFMA R26, R15, R16, R26 ;  /* 0x000000100f1a7223 */ /* 0x010fc6000000001a */
[----:B------:R-:W4:Y:S04]  /*0570*/  LDG.E R16, desc[UR10][R4.64+0x14] ;  /* 0x0000140a04107981 */ /* 0x000f28000c1e1900 */
[----:B------:R-:W4:Y:S01]  /*0580*/  LDG.E R15, desc[UR10][R2.64+0x14] ;  /* 0x0000140a020f7981 */ /* 0x000f22000c1e1900 */
[----:B-----5:R-:W-:-:S03]  /*0590*/  FFMA R28, R13, R14, R26 ;  /* 0x0000000e0d1c7223 */ /* 0x020fc6000000001a */
[----:B------:R-:W5:Y:S04]  /*05a0*/  LDG.E R13, desc[UR10][R4.64+0x18] ;  /* 0x0000180a040d7981 */ /* 0x000f68000c1e1900 */
[----:B------:R-:W5:Y:S04]  /*05b0*/  LDG.E R14, desc[UR10][R2.64+0x18] ;  /* 0x0000180a020e7981 */ /* 0x000f68000c1e1900 */
[----:B------:R-:W5:Y:S04]  /*05c0*/  LDG.E R25, desc[UR10][R2.64+0x1c] ;  /* 0x00001c0a02197981 */ /* 0x000f68000c1e1900 */
[----:B------:R-:W5:Y:S01]  /*05d0*/  LDG.E R26, desc[UR10][R4.64+0x1c] ;  /* 0x00001c0a041a7981 */ /* 0x000f62000c1e1900 */
[----:B------:R-:W-:Y:S01]  /*05e0*/  FFMA R22, R21, R22, R28 ;  /* 0x0000001615167223 */ /* 0x000fe2000000001c */
[----:B------:R-:W-:-:S04]  /*05f0*/  IADD3 R12, PT, PT, R12, 0x10, RZ ;  /* 0x000000100c0c7810 */ /* 0x000fc80007ffe0ff */
[----:B------:R-:W-:Y:S02]  /*0600*/  ISETP.NE.AND P0, PT, R12, RZ, PT ;  /* 0x000000ff0c00720c */ /* 0x000fe40003f05270 */
[----:B------:R-:W-:Y:S01]  /*0610*/  IADD3 R6, PT, PT, R6, 0x10, RZ ;  /* 0x0000001006067810 */ /* 0x000fe20007ffe0ff */
[----:B--2---:R-:W-:-:S04]  /*0620*/  FFMA R20, R19, R20, R22 ;  /* 0x0000001413147223 */ /* 0x004fc80000000016 */
[----:B---3--:R-:W-:-:S04]  /*0630*/  FFMA R18, R17, R18, R20 ;  /* 0x0000001211127223 */ /* 0x008fc80000000014 */
[----:B----4-:R-:W-:Y:S01]  /*0640*/  FFMA R15, R15, R16, R18 ;  /* 0x000000100f0f7223 */ /* 0x010fe20000000012 */
[----:B------:R-:W-:-:S03]  /*0650*/  IADD3 R16, P1, PT, R4, 0x40, RZ ;  /* 0x0000004004107810 */ /* 0x000fc60007f3e0ff */
[----:B-----5:R-:W-:Y:S01]  /*0660*/  FFMA R14, R14, R13, R15 ;  /* 0x0000000d0e0e7223 */ /* 0x020fe2000000000f */
[----:B------:R-:W-:-:S03]  /*0670*/  IADD3.X R17, PT, PT, RZ, R5, RZ, P1, !PT ;  /* 0x00000005ff117210 */ /* 0x000fc60000ffe4ff */
[----:B------:R-:W-:Y:S01]  /*0680*/  FFMA R13, R25, R26, R14 ;  /* 0x0000001a190d7223 */ /* 0x000fe2000000000e */
[----:B------:R-:W-:Y:S06]  /*0690*/  @P0 BRA `(.L_x_125) ;  /* 0xfffffffc00140947 */ /* 0x000fec000383ffff */
[----:B------:R-:W-:-:S07]  /*06a0*/  IMAD.MOV.U32 R6, RZ, RZ, R8 ;  /* 0x000000ffff067224 */ /* 0x000fce00078e0008 */
.L_x_124:
[----:B------:R-:W-:-:S13]  /*06b0*/  ISETP.NE.AND P0, PT, R23, RZ, PT ;  /* 0x000000ff1700720c */ /* 0x000fda0003f05270 */
[----:B------:R-:W-:Y:S05]  /*06c0*/  @!P0 BRA `(.L_x_126) ;  /* 0x0000000400748947 */ /* 0x000fea0003800000 */
[----:B------:R-:W-:Y:S02]  /*06d0*/  IADD3 R2, PT, PT, R23, -0x1, RZ ;  /* 0xffffffff17027810 */ /* 0x000fe40007ffe0ff */
[----:B------:R-:W-:Y:S02]  /*06e0*/  ISETP.NE.AND P0, PT, R24, RZ, PT ;  /* 0x000000ff1800720c */ /* 0x000fe40003f05270 */
[----:B------:R-:W-:-:S13]  /*06f0*/  ISETP.GE.U32.AND P1, PT, R2, 0x7, PT ;  /* 0x000000070200780c */ /* 0x000fda0003f26070 */
[----:B------:R-:W-:Y:S05]  /*0700*/  @!P1 BRA `(.L_x_127) ;  /* 0x0000000000909947 */ /* 0x000fea0003800000 */
[----:B------:R-:W0:Y:S01]  /*0710*/  LDC.64 R18, c[0x0][0x388] ;  /* 0x0000e200ff127b82 */ /* 0x000e220000000a00 */
[----:B------:R-:W-:Y:S02]  /*0720*/  IADD3 R15, PT, PT, R6, UR12, RZ ;  /* 0x0000000c060f7c10 */ /* 0x000fe4000fffe0ff */
[----:B------:R-:W-:-:S05]  /*0730*/  IADD3 R5, PT, PT, R11, R6, RZ ;  /* 0x000000060b057210 */ /* 0x000fca0007ffe0ff */
[----:B------:R-:W1:Y:S01]  /*0740*/  LDC.64 R2, c[0x0][0x380] ;  /* 0x0000e000ff027b82 */ /* 0x000e620000000a00 */
[----:B0-----:R-:W-:-:S05]  /*0750*/  IMAD.WIDE.U32 R18, R15, 0x4, R18 ;  /* 0x000000040f127825 */ /* 0x001fca00078e0012 */
[----:B------:R-:W2:Y:S01]  /*0760*/  LDG.E R22, desc[UR10][R18.64] ;  /* 0x0000000a12167981 */ /* 0x000ea2000c1e1900 */
[----:B-1----:R-:W-:Y:S02]  /*0770*/  IMAD.WIDE R2, R5, 0x4, R2 ;  /* 0x0000000405027825 */ /* 0x002fe400078e0202 */
[----:B------:R-:W0:Y:S03]  /*0780*/  LDC.64 R4, c[0x0][0x388] ;  /* 0x0000e200ff047b82 */ /* 0x000e260000000a00 */
[----:B------:R-:W2:Y:S01]  /*0790*/  LDG.E R20, desc[UR10][R2.64] ;  /* 0x0000000a02147981 */ /* 0x000ea2000c1e1900 */
[----:B------:R-:W-:-:S03]  /*07a0*/  IADD3 R12, P1, PT, R6, UR12, RZ ;  /* 0x0000000c060c7c10 */ /* 0x000fc6000ff3e0ff */
[----:B------:R-:W3:Y:S02]  /*07b0*/  LDG.E R16, desc[UR10][R2.64+0xc] ;  /* 0x00000c0a02107981 */ /* 0x000ee4000c1e1900 */
[----:B------:R-:W-:Y:S02]  /*07c0*/  IMAD.X R14, RZ, RZ, RZ, P1 ;  /* 0x000000ffff0e7224 */ /* 0x000fe400008e06ff */
[----:B------:R-:W4:Y:S01]  /*07d0*/  LDG.E R18, desc[UR10][R2.64+0x10] ;  /* 0x0000100a02127981 */ /* 0x000f22000c1e1900 */
[----:B0-----:R-:W-:-:S04]  /*07e0*/  LEA R4, P1, R12, R4, 0x2 ;  /* 0x000000040c047211 */ /* 0x001fc800078210ff */
[----:B------:R-:W-:Y:S02]  /*07f0*/  LEA.HI.X R5, R12, R5, R14, 0x2, P1 ;  /* 0x000000050c057211 */ /* 0x000fe400008f140e */
[----:B------:R-:W5:Y:S04]  /*0800*/  LDG.E R12, desc[UR10][R2.64+0x4] ;  /* 0x0000040a020c7981 */ /* 0x000f68000c1e1900 */
[----:B------:R-:W5:Y:S04]  /*0810*/  LDG.E R15, desc[UR10][R4.64+0x4] ;  /* 0x0000040a040f7981 */ /* 0x000f68000c1e1900 */
[----:B------:R-:W3:Y:S04]  /*0820*/  LDG.E R14, desc[UR10][R2.64+0x8] ;  /* 0x0000080a020e7981 */ /* 0x000ee8000c1e1900 */
[----:B------:R-:W3:Y:S04]  /*0830*/  LDG.E R17, desc[UR10][R4.64+0x8] ;  /* 0x0000080a04117981 */ /* 0x000ee8000c1e1900 */
[----:B------:R-:W4:Y:S04]  /*0840*/  LDG.E R19, desc[UR10][R4.64+0xc] ;  /* 0x00000c0a04137981 */ /* 0x000f28000c1e1900 */
[----:B------:R-:W4:Y:S04]  /*0850*/  LDG.E R21, desc[UR10][R4.64+0x10] ;  /* 0x0000100a04157981 */ /* 0x000f28000c1e1900 */
[----:B------:R-:W4:Y:S04]  /*0860*/  LDG.E R25, desc[UR10][R4.64+0x14] ;  /* 0x0000140a04197981 */ /* 0x000f28000c1e1900 */
[----:B------:R-:W4:Y:S04]  /*0870*/  LDG.E R26, desc[UR10][R4.64+0x18] ;  /* 0x0000180a041a7981 */ /* 0x000f28000c1e1900 */
[----:B------:R-:W4:Y:S01]  /*0880*/  LDG.E R27, desc[UR10][R4.64+0x1c] ;  /* 0x00001c0a041b7981 */ /* 0x000f22000c1e1900 */
[----:B--2---:R-:W-:-:S03]  /*0890*/  FFMA R29, R20, R22, R13 ;  /* 0x00000016141d7223 */ /* 0x004fc6000000000d */
[----:B------:R-:W2:Y:S04]  /*08a0*/  LDG.E R20, desc[UR10][R2.64+0x14] ;  /* 0x0000140a02147981 */ /* 0x000ea8000c1e1900 */
[----:B------:R-:W2:Y:S04]  /*08b0*/  LDG.E R13, desc[UR10][R2.64+0x18] ;  /* 0x0000180a020d7981 */ /* 0x000ea8000c1e1900 */
[----:B------:R-:W2:Y:S01]  /*08c0*/  LDG.E R22, desc[UR10][R2.64+0x1c] ;  /* 0x00001c0a02167981 */ /* 0x000ea2000c1e1900 */
[----:B-----5:R-:W-:-:S04]  /*08d0*/  FFMA R15, R12, R15, R29 ;  /* 0x0000000f0c0f7223 */ /* 0x020fc8000000001d */
[----:B---3--:R-:W-:-:S04]  /*08e0*/  FFMA R15, R14, R17, R15 ;  /* 0x000000110e0f7223 */ /* 0x008fc8000000000f */
[----:B----4-:R-:W-:-:S04]  /*08f0*/  FFMA R15, R16, R19, R15 ;  /* 0x00000013100f7223 */ /* 0x010fc8000000000f */
[----:B------:R-:W-:Y:S01]  /*0900*/  FFMA R15, R18, R21, R15 ;  /* 0x00000015120f7223 */ /* 0x000fe2000000000f */
[----:B------:R-:W-:-:S03]  /*0910*/  IADD3 R6, PT, PT, R6, 0x8, RZ ;  /* 0x0000000806067810 */ /* 0x000fc60007ffe0ff */
[----:B--2---:R-:W-:-:S04]  /*0920*/  FFMA R20, R20, R25, R15 ;  /* 0x0000001914147223 */ /* 0x004fc8000000000f */
[----:B------:R-:W-:-:S04]  /*0930*/  FFMA R13, R13, R26, R20 ;  /* 0x0000001a0d0d7223 */ /* 0x000fc80000000014 */
[----:B------:R-:W-:-:S07]  /*0940*/  FFMA R13, R22, R27, R13 ;  /* 0x0000001b160d7223 */ /* 0x000fce000000000d */
.L_x_127:
[----:B------:R-:W-:Y:S05]  /*0950*/  @!P0 BRA `(.L_x_126) ;  /* 0x0000000000d08947 */ /* 0x000fea0003800000 */
[----:B------:R-:W-:Y:S02]  /*0960*/  IADD3 R2, PT, PT, R24, -0x1, RZ ;  /* 0xffffffff18027810 */ /* 0x000fe40007ffe0ff */
[----:B------:R-:W-:Y:S02]  /*0970*/  ISETP.NE.AND P0, PT, R9, RZ, PT ;  /* 0x000000ff0900720c */ /* 0x000fe40003f05270 */
[----:B------:R-:W-:-:S13]  /*0980*/  ISETP.GE.U32.AND P1, PT, R2, 0x3, PT ;  /* 0x000000030200780c */ /* 0x000fda0003f26070 */
[----:B------:R-:W-:Y:S05]  /*0990*/  @!P1 BRA `(.L_x_128) ;  /* 0x0000000000609947 */ /* 0x000fea0003800000 */
[----:B------:R-:W0:Y:S01]  /*09a0*/  LDC.64 R4, c[0x0][0x388] ;  /* 0x0000e200ff047b82 */ /* 0x000e220000000a00 */
[C---:B------:R-:W-:Y:S02]  /*09b0*/  IADD3 R19, PT, PT, R6.reuse, UR12, RZ ;  /* 0x0000000c06137c10 */ /* 0x040fe4000fffe0ff */
[----:B------:R-:W-:Y:S02]  /*09c0*/  IADD3 R12, P1, PT, R6, UR12, RZ ;  /* 0x0000000c060c7c10 */ /* 0x000fe4000ff3e0ff */
[----:B------:R-:W-:-:S03]  /*09d0*/  IADD3 R17, PT, PT, R11, R6, RZ ;  /* 0x000000060b117210 */ /* 0x000fc60007ffe0ff */
[----:B------:R-:W1:Y:S01]  /*09e0*/  LDC.64 R2, c[0x0][0x388] ;  /* 0x0000e200ff027b82 */ /* 0x000e620000000a00 */
[----:B------:R-:W-:-:S07]  /*09f0*/  IMAD.X R16, RZ, RZ, RZ, P1 ;  /* 0x000000ffff107224 */ /* 0x000fce00008e06ff */
[----:B------:R-:W2:Y:S01]  /*0a00*/  LDC.64 R14, c[0x0][0x380] ;  /* 0x0000e000ff0e7b82 */ /* 0x000ea20000000a00 */
[----:B0-----:R-:W-:-:S06]  /*0a10*/  IMAD.WIDE.U32 R4, R19, 0x4, R4 ;  /* 0x0000000413047825 */ /* 0x001fcc00078e0004 */
[----:B------:R-:W3:Y:S01]  /*0a20*/  LDG.E R4, desc[UR10][R4.64] ;  /* 0x0000000a04047981 */ /* 0x000ee2000c1e1900 */
[----:B-1----:R-:W-:-:S04]  /*0a30*/  LEA R2, P1, R12, R2, 0x2 ;  /* 0x000000020c027211 */ /* 0x002fc800078210ff */
[----:B------:R-:W-:Y:S01]  /*0a40*/  LEA.HI.X R3, R12, R3, R16, 0x2, P1 ;  /* 0x000000030c037211 */ /* 0x000fe200008f1410 */
[----:B--2---:R-:W-:-:S04]  /*0a50*/  IMAD.WIDE R14, R17, 0x4, R14 ;  /* 0x00000004110e7825 */ /* 0x004fc800078e020e */
[----:B------:R-:W2:Y:S04]  /*0a60*/  LDG.E R16, desc[UR10][R2.64+0x4] ;  /* 0x0000040a02107981 */ /* 0x000ea8000c1e1900 */
[----:B------:R-:W3:Y:S04]  /*0a70*/  LDG.E R12, desc[UR10][R14.64] ;  /* 0x0000000a0e0c7981 */ /* 0x000ee8000c1e1900 */
[----:B------:R-:W2:Y:S04]  /*0a80*/  LDG.E R17, desc[UR10][R14.64+0x4] ;  /* 0x0000040a0e117981 */ /* 0x000ea8000c1e1900 */
[----:B------:R-:W4:Y:S04]  /*0a90*/  LDG.E R19, desc[UR10][R14.64+0x8] ;  /* 0x0000080a0e137981 */ /* 0x000f28000c1e1900 */
[----:B------:R-:W4:Y:S04]  /*0aa0*/  LDG.E R18, desc[UR10][R2.64+0x8] ;  /* 0x0000080a02127981 */ /* 0x000f28000c1e1900 */
[----:B------:R-:W5:Y:S04]  /*0ab0*/  LDG.E R21, desc[UR10][R14.64+0xc] ;  /* 0x00000c0a0e157981 */ /* 0x000f68000c1e1900 */
[----:B------:R-:W5:Y:S01]  /*0ac0*/  LDG.E R20, desc[UR10][R2.64+0xc] ;  /* 0x00000c0a02147981 */ /* 0x000f62000c1e1900 */
[----:B------:R-:W-:Y:S01]  /*0ad0*/  IADD3 R6, PT, PT, R6, 0x4, RZ ;  /* 0x0000000406067810 */ /* 0x000fe20007ffe0ff */
[----:B---3--:R-:W-:-:S04]  /*0ae0*/  FFMA R12, R12, R4, R13 ;  /* 0x000000040c0c7223 */ /* 0x008fc8000000000d */
[----:B--2---:R-:W-:-:S04]  /*0af0*/  FFMA R12, R17, R16, R12 ;  /* 0x00000010110c7223 */ /* 0x004fc8000000000c */
[----:B----4-:R-:W-:-:S04]  /*0b00*/  FFMA R12, R19, R18, R12 ;  /* 0x00000012130c7223 */ /* 0x010fc8000000000c */
[----:B-----5:R-:W-:-:S07]  /*0b10*/  FFMA R13, R21, R20, R12 ;  /* 0x00000014150d7223 */ /* 0x020fce000000000c */
.L_x_128:
[----:B------:R-:W-:Y:S05]  /*0b20*/  @!P0 BRA `(.L_x_126) ;  /* 0x00000000005c8947 */ /* 0x000fea0003800000 */
[----:B------:R-:W0:Y:S01]  /*0b30*/  LDC.64 R4, c[0x0][0x388] ;  /* 0x0000e200ff047b82 */ /* 0x000e220000000a00 */
[----:B------:R-:W-:Y:S02]  /*0b40*/  IADD3 R15, PT, PT, R6, UR12, RZ ;  /* 0x0000000c060f7c10 */ /* 0x000fe4000fffe0ff */
[----:B------:R-:W-:-:S05]  /*0b50*/  IADD3 R11, PT, PT, R11, R6, RZ ;  /* 0x000000060b0b7210 */ /* 0x000fca0007ffe0ff */
[----:B------:R-:W1:Y:S01]  /*0b60*/  LDC.64 R2, c[0x0][0x380] ;  /* 0x0000e000ff027b82 */ /* 0x000e620000000a00 */
[----:B0-----:R-:W-:-:S06]  /*0b70*/  IMAD.WIDE.U32 R4, R15, 0x4, R4 ;  /* 0x000000040f047825 */ /* 0x001fcc00078e0004 */
[----:B------:R-:W2:Y:S01]  /*0b80*/  LDG.E R4, desc[UR10][R4.64] ;  /* 0x0000000a04047981 */ /* 0x000ea2000c1e1900 */
[----:B-1----:R-:W-:-:S05]  /*0b90*/  IMAD.WIDE R2, R11, 0x4, R2 ;  /* 0x000000040b027825 */ /* 0x002fca00078e0202 */
[----:B------:R-:W2:Y:S01]  /*0ba0*/  LDG.E R12, desc[UR10][R2.64] ;  /* 0x0000000a020c7981 */ /* 0x000ea2000c1e1900 */
[----:B------:R-:W-:Y:S01]  /*0bb0*/  ISETP.NE.AND P0, PT, R9, 0x1, PT ;  /* 0x000000010900780c */ /* 0x000fe20003f05270 */
[----:B--2---:R-:W-:-:S12]  /*0bc0*/  FFMA R13, R12, R4, R13 ;  /* 0x000000040c0d7223 */ /* 0x004fd8000000000d */
[----:B------:R-:W-:Y:S05]  /*0bd0*/  @!P0 BRA `(.L_x_126) ;  /* 0x0000000000308947 */ /* 0x000fea0003800000 */
[----:B------:R-:W0:Y:S01]  /*0be0*/  LDC.64 R14, c[0x0][0x388] ;  /* 0x0000e200ff0e7b82 */ /* 0x000e220000000a00 */
[----:B------:R-:W-:Y:S02]  /*0bf0*/  IADD3 R5, P1, PT, R6, UR12, RZ ;  /* 0x0000000c06057c10 */ /* 0x000fe4000ff3e0ff */
[----:B------:R-:W-:Y:S02]  /*0c00*/  ISETP.NE.AND P0, PT, R9, 0x2, PT ;  /* 0x000000020900780c */ /* 0x000fe40003f05270 */
[----:B------:R-:W-:-:S11]  /*0c10*/  IADD3.X R6, PT, PT, RZ, RZ, RZ, P1, !PT ;  /* 0x000000ffff067210 */ /* 0x000fd60000ffe4ff */
[----:B------:R-:W2:Y:S01]  /*0c20*/  @P0 LDG.E R12, desc[UR10][R2.64+0x8] ;  /* 0x0000080a020c0981 */ /* 0x000ea2000c1e1900 */
[----:B0-----:R-:W-:-:S04]  /*0c30*/  LEA R4, P1, R5, R14, 0x2 ;  /* 0x0000000e05047211 */ /* 0x001fc800078210ff */
[----:B------:R-:W-:Y:S02]  /*0c40*/  LEA.HI.X R5, R5, R15, R6, 0x2, P1 ;  /* 0x0000000f05057211 */ /* 0x000fe400008f1406 */
[----:B------:R-:W3:Y:S04]  /*0c50*/  LDG.E R6, desc[UR10][R2.64+0x4] ;  /* 0x0000040a02067981 */ /* 0x000ee8000c1e1900 */
[----:B------:R-:W3:Y:S04]  /*0c60*/  LDG.E R11, desc[UR10][R4.64+0x4] ;  /* 0x0000040a040b7981 */ /* 0x000ee8000c1e1900 */
[----:B------:R-:W2:Y:S01]  /*0c70*/  @P0 LDG.E R14, desc[UR10][R4.64+0x8] ;  /* 0x0000080a040e0981 */ /* 0x000ea2000c1e1900 */
[----:B---3--:R-:W-:-:S04]  /*0c80*/  FFMA R13, R6, R11, R13 ;  /* 0x0000000b060d7223 */ /* 0x008fc8000000000d */
[----:B--2---:R-:W-:-:S07]  /*0c90*/  @P0 FFMA R13, R12, R14, R13 ;  /* 0x0000000e0c0d0223 */ /* 0x004fce000000000d */
.L_x_126:
[----:B------:R-:W-:Y:S05]  /*0ca0*/  BRA.U UP0, `(.L_x_129) ;  /* 0xfffffff500487547 */ /* 0x000fea000b83ffff */
.L_x_123:
[----:B------:R-:W0:Y:S01]  /*0cb0*/  LDC.64 R2, c[0x0][0x390] ;  /* 0x0000e400ff027b82 */ /* 0x000e220000000a00 */
[----:B------:R-:W1:Y:S02]  /*0cc0*/  LDCU UR4, c[0x0][0x3a8] ;  /* 0x00007500ff0477ac */ /* 0x000e640008000800 */
[----:B-1----:R-:W-:-:S04]  /*0cd0*/  IMAD R7, R7, UR4, R0 ;  /* 0x0000000407077c24 */ /* 0x002fc8000f8e0200 */
[----:B0-----:R-:W-:-:S05]  /*0ce0*/  IMAD.WIDE R2, R7, 0x4, R2 ;  /* 0x0000000407027825 */ /* 0x001fca00078e0202 */
[----:B------:R-:W-:Y:S01]  /*0cf0*/  STG.E desc[UR10][R2.64], R13 ;  /* 0x0000000d02007986 */ /* 0x000fe2000c10190a */
[----:B------:R-:W-:Y:S05]  /*0d00*/  EXIT ;  /* 0x000000000000794d */ /* 0x000fea0003800000 */
.L_x_130:
        /* <DEDUP_REMOVED lines=15> */
.L_x_141:


//--------------------- .nv.global.init           --------------------------
	.section	.nv.global.init,"aw",@progbits
	.align	4
.nv.global.init:
	.type		mrg32k3aM1SubSeq,@object
	.size		mrg32k3aM1SubSeq,(mrg32k3aM2SubSeq - mrg32k3aM1SubSeq)
mrg32k3aM1SubSeq:
        /*0000*/ 	.byte	0x0b, 0xcc, 0xee, 0x04, 0x73, 0x29, 0x8b, 0x6f, 0xf6, 0x53, 0x03, 0xf6, 0x23, 0xf6, 0xea, 0xda
        /* <DEDUP_REMOVED lines=125> */
	.type		mrg32k3aM2SubSeq,@object
	.size		mrg32k3aM2SubSeq,(mrg32k3aM1 - mrg32k3aM2SubSeq)
mrg32k3aM2SubSeq:
        /* <DEDUP_REMOVED lines=126> */
	.type		mrg32k3aM1,@object
	.size		mrg32k3aM1,(mrg32k3aM1Seq - mrg32k3aM1)
mrg32k3aM1:
        /* <DEDUP_REMOVED lines=144> */
	.type		mrg32k3aM1Seq,@object
	.size		mrg32k3aM1Seq,(mrg32k3aM2 - mrg32k3aM1Seq)
mrg32k3aM1Seq:
        /* <DEDUP_REMOVED lines=144> */
	.type		mrg32k3aM2,@object
	.size		mrg32k3aM2,(mrg32k3aM2Seq - mrg32k3aM2)
mrg32k3aM2:
        /* <DEDUP_REMOVED lines=144> */
	.type		mrg32k3aM2Seq,@object
	.size		mrg32k3aM2Seq,(precalc_xorwow_matrix - mrg32k3aM2Seq)
mrg32k3aM2Seq:
        /* <DEDUP_REMOVED lines=144> */
	.type		precalc_xorwow_matrix,@object
	.size		precalc_xorwow_matrix,(precalc_xorwow_offset_matrix - precalc_xorwow_matrix)
precalc_xorwow_matrix:
        /* <DEDUP_REMOVED lines=6400> */
	.type		precalc_xorwow_offset_matrix,@object
	.size		precalc_xorwow_offset_matrix,(.L_1 - precalc_xorwow_offset_matrix)
precalc_xorwow_offset_matrix:
        /* <DEDUP_REMOVED lines=6400> */
.L_1:


//--------------------- .nv.shared.reserved.0     --------------------------
	.section	.nv.shared.reserved.0,"aw",@nobits
	.weak		__nv_reservedSMEM_offset_0_alias
	.size		__nv_reservedSMEM_offset_0_alias, 0, 64
	.other		__nv_reservedSMEM_offset_0_alias,@"STO_CUDA_RESERVED_SHARED STV_DEFAULT"
__nv_reservedSMEM_offset_0_alias:
	.zero		0
	.zero		64


//--------------------- .nv.constant0._Z17initializeWeightsPfim --------------------------
	.section	.nv.constant0._Z17initializeWeightsPfim,"a",@progbits
	.sectionflags	@""
	.align	4
.nv.constant0._Z17initializeWeightsPfim:
	.zero		920


//--------------------- .nv.constant0._Z12reluBackwardPfS_S_i --------------------------
	.section	.nv.constant0._Z12reluBackwardPfS_S_i,"a",@progbits
	.sectionflags	@""
	.align	4
.nv.constant0._Z12reluBackwardPfS_S_i:
	.zero		924


//--------------------- .nv.constant0._Z18maxPoolingBackwardPfPiS_iiii --------------------------
	.section	.nv.constant0._Z18maxPoolingBackwardPfPiS_iiii,"a",@progbits
	.sectionflags	@""
	.align	4
.nv.constant0._Z18maxPoolingBackwardPfPiS_iiii:
	.zero		936


//--------------------- .nv.constant0._Z19convolutionBackwardPfS_S_S_S_iiiii --------------------------
	.section	.nv.constant0._Z19convolutionBackwardPfS_S_S_S_iiiii,"a",@progbits
	.sectionflags	@""
	.align	4
.nv.constant0._Z19convolutionBackwardPfS_S_S_S_iiiii:
	.zero		956


//--------------------- .nv.constant0._Z16crossEntropyLossPfPiS_ii --------------------------
	.section	.nv.constant0._Z16crossEntropyLossPfPiS_ii,"a",@progbits
	.sectionflags	@""
	.align	4
.nv.constant0._Z16crossEntropyLossPfPiS_ii:
	.zero		928


//--------------------- .nv.constant0._Z7softmaxPfS_ii --------------------------
	.section	.nv.constant0._Z7softmaxPfS_ii,"a",@progbits
	.sectionflags	@""
	.align	4
.nv.constant0._Z7softmaxPfS_ii:
	.zero		920


//--------------------- .nv.constant0._Z4reluPfS_i --------------------------
	.section	.nv.constant0._Z4reluPfS_i,"a",@progbits
	.sectionflags	@""
	.align	4
.nv.constant0._Z4reluPfS_i:
	.zero		916


//--------------------- .nv.constant0._Z12maxPooling2DPfS_Piiiiii --------------------------
	.section	.nv.constant0._Z12maxPooling2DPfS_Piiiiii,"a",@progbits
	.sectionflags	@""
	.align	4
.nv.constant0._Z12maxPooling2DPfS_Piiiiii:
	.zero		940


//--------------------- .nv.constant0._Z13convolution2DPfS_S_iiiii --------------------------
	.section	.nv.constant0._Z13convolution2DPfS_S_iiiii,"a",@progbits
	.sectionflags	@""
	.align	4
.nv.constant0._Z13convolution2DPfS_S_iiiii:
	.zero		940


//--------------------- SYMBOLS --------------------------

	.type		.nv.reservedSmem.offset0,@object
	.size		.nv.reservedSmem.offset0,0x4
